	.target	sm_90a

	.elftype	@"ET_EXEC"


//--------------------- .note.nv.tkinfo           --------------------------
	.section	.note.nv.tkinfo,"",@"SHT_NOTE"
	.sectionflags	@"SHF_NOTE_NV_TKINFO"
	.tkinfo
        /*0018*/ 	.word	0x00000002
        /*0030*/ 	.string	""
        /*0030*/ 	.string	"ptxas"
        /*0030*/ 	.string	"Cuda compilation tools, release 13.0, V13.0.88"
        /*0030*/ 	.string	"Build cuda_13.0.r13.0/compiler.36424714_0"
        /*0030*/ 	.string	"-arch sm_90a -m 64 "



//--------------------- .note.nv.cuinfo           --------------------------
	.section	.note.nv.cuinfo,"",@"SHT_NOTE"
	.sectionflags	@"SHF_NOTE_NV_CUINFO"
        /*0018*/ 	.short	0x0002
        /*001a*/ 	.short	0x005a
        /*001c*/ 	.short	0x0082
	.zero		2


//--------------------- .nv.info                  --------------------------
	.section	.nv.info,"",@"SHT_CUDA_INFO"
	.align	4


	//----- nvinfo : EIATTR_REGCOUNT
	.align		4
        /*0000*/ 	.byte	0x04, 0x2f
        /*0002*/ 	.short	(.L_15 - .L_14)
	.align		4
.L_14:
        /*0004*/ 	.word	index@(_ZN7cutlass13device_kernelINS_4gemm6kernel13GemmUniversalIN4cute5tupleIJiiiiEEENS1_10collective13CollectiveMmaINS1_34MainloopSm90TmaGmmaWarpSpecializedILi28ENS5_IJNS4_1CILi4EEENSA_ILi2EEENSA_ILi1EEEEEENS1_32KernelTmaWarpSpecializedPingpongEEENS5_IJNSA_ILi64EEESH_SH_EEEaNS5_IJlSD_lEEEaSJ_NS4_8TiledMMAINS4_8MMA_AtomIJNS4_4SM904GMMA26MMA_64x64x32_S32S8S8_SS_TNEEEENS4_6LayoutINS5_IJSD_SD_SD_EEENS5_IJNSA_ILi0EEESS_SS_EEEEENS5_IJNS4_10UnderscoreESV_SV_EEEEENS4_23SM90_TMA_LOAD_MULTICASTENS4_14ComposedLayoutINS4_7SwizzleILi2ELi4ELi3EEENS4_18smem_ptr_flag_bitsILi8EEENSQ_INS5_IJNSA_ILi8EEESH_EEENS5_IJSH_SD_EEEEEEEvNS4_8identityESY_S18_vS19_EENS_8epilogue10collective6detail29Sm90TmaWarpSpecializedAdapterINS1C_15DefaultEpilogueIaSJ_SJ_NS1B_6thread17LinearCombinationIaLi1EiiLNS1G_9ScaleType4KindE0ELNS_15FloatRoundStyleE2EaEENS1_15EpilogueDefaultEEEEEvvEEEEvNT_6ParamsE)
        /*0008*/ 	.word	0x000000a8


	//----- nvinfo : EIATTR_FRAME_SIZE
	.align		4
.L_15:
        /*000c*/ 	.byte	0x04, 0x11
        /*000e*/ 	.short	(.L_17 - .L_16)
	.align		4
.L_16:
        /*0010*/ 	.word	index@(_ZN7cutlass13device_kernelINS_4gemm6kernel13GemmUniversalIN4cute5tupleIJiiiiEEENS1_10collective13CollectiveMmaINS1_34MainloopSm90TmaGmmaWarpSpecializedILi28ENS5_IJNS4_1CILi4EEENSA_ILi2EEENSA_ILi1EEEEEENS1_32KernelTmaWarpSpecializedPingpongEEENS5_IJNSA_ILi64EEESH_SH_EEEaNS5_IJlSD_lEEEaSJ_NS4_8TiledMMAINS4_8MMA_AtomIJNS4_4SM904GMMA26MMA_64x64x32_S32S8S8_SS_TNEEEENS4_6LayoutINS5_IJSD_SD_SD_EEENS5_IJNSA_ILi0EEESS_SS_EEEEENS5_IJNS4_10UnderscoreESV_SV_EEEEENS4_23SM90_TMA_LOAD_MULTICASTENS4_14ComposedLayoutINS4_7SwizzleILi2ELi4ELi3EEENS4_18smem_ptr_flag_bitsILi8EEENSQ_INS5_IJNSA_ILi8EEESH_EEENS5_IJSH_SD_EEEEEEEvNS4_8identityESY_S18_vS19_EENS_8epilogue10collective6detail29Sm90TmaWarpSpecializedAdapterINS1C_15DefaultEpilogueIaSJ_SJ_NS1B_6thread17LinearCombinationIaLi1EiiLNS1G_9ScaleType4KindE0ELNS_15FloatRoundStyleE2EaEENS1_15EpilogueDefaultEEEEEvvEEEEvNT_6ParamsE)
        /*0014*/ 	.word	0x00000008


	//----- nvinfo : EIATTR_MIN_STACK_SIZE
	.align		4
.L_17:
        /*0018*/ 	.byte	0x04, 0x12
        /*001a*/ 	.short	(.L_19 - .L_18)
	.align		4
.L_18:
        /*001c*/ 	.word	index@(_ZN7cutlass13device_kernelINS_4gemm6kernel13GemmUniversalIN4cute5tupleIJiiiiEEENS1_10collective13CollectiveMmaINS1_34MainloopSm90TmaGmmaWarpSpecializedILi28ENS5_IJNS4_1CILi4EEENSA_ILi2EEENSA_ILi1EEEEEENS1_32KernelTmaWarpSpecializedPingpongEEENS5_IJNSA_ILi64EEESH_SH_EEEaNS5_IJlSD_lEEEaSJ_NS4_8TiledMMAINS4_8MMA_AtomIJNS4_4SM904GMMA26MMA_64x64x32_S32S8S8_SS_TNEEEENS4_6LayoutINS5_IJSD_SD_SD_EEENS5_IJNSA_ILi0EEESS_SS_EEEEENS5_IJNS4_10UnderscoreESV_SV_EEEEENS4_23SM90_TMA_LOAD_MULTICASTENS4_14ComposedLayoutINS4_7SwizzleILi2ELi4ELi3EEENS4_18smem_ptr_flag_bitsILi8EEENSQ_INS5_IJNSA_ILi8EEESH_EEENS5_IJSH_SD_EEEEEEEvNS4_8identityESY_S18_vS19_EENS_8epilogue10collective6detail29Sm90TmaWarpSpecializedAdapterINS1C_15DefaultEpilogueIaSJ_SJ_NS1B_6thread17LinearCombinationIaLi1EiiLNS1G_9ScaleType4KindE0ELNS_15FloatRoundStyleE2EaEENS1_15EpilogueDefaultEEEEEvvEEEEvNT_6ParamsE)
        /*0020*/ 	.word	0x00000008
.L_19:


//--------------------- .nv.compat                --------------------------
	.section	.nv.compat,"",@"SHT_CUDA_COMPAT_INFO"
	.align	4
        /*0000*/ 	.byte	0x02, 0x09, 0x01, 0x00, 0x02, 0x02, 0x04, 0x00, 0x02, 0x05, 0x05, 0x00, 0x03, 0x07, 0x01, 0x01
        /*0010*/ 	.byte	0x02, 0x03, 0x01, 0x00, 0x02, 0x06, 0x01, 0x00, 0x04, 0x0b, 0x08, 0x00, 0x00, 0x00, 0x00, 0x00
        /*0020*/ 	.byte	0x00, 0x00, 0x00, 0x00


//--------------------- .nv.info._ZN7cutlass13device_kernelINS_4gemm6kernel13GemmUniversalIN4cute5tupleIJiiiiEEENS1_10collective13CollectiveMmaINS1_34MainloopSm90TmaGmmaWarpSpecializedILi28ENS5_IJNS4_1CILi4EEENSA_ILi2EEENSA_ILi1EEEEEENS1_32KernelTmaWarpSpecializedPingpongEEENS5_IJNSA_ILi64EEESH_SH_EEEaNS5_IJlSD_lEEEaSJ_NS4_8TiledMMAINS4_8MMA_AtomIJNS4_4SM904GMMA26MMA_64x64x32_S32S8S8_SS_TNEEEENS4_6LayoutINS5_IJSD_SD_SD_EEENS5_IJNSA_ILi0EEESS_SS_EEEEENS5_IJNS4_10UnderscoreESV_SV_EEEEENS4_23SM90_TMA_LOAD_MULTICASTENS4_14ComposedLayoutINS4_7SwizzleILi2ELi4ELi3EEENS4_18smem_ptr_flag_bitsILi8EEENSQ_INS5_IJNSA_ILi8EEESH_EEENS5_IJSH_SD_EEEEEEEvNS4_8identityESY_S18_vS19_EENS_8epilogue10collective6detail29Sm90TmaWarpSpecializedAdapterINS1C_15DefaultEpilogueIaSJ_SJ_NS1B_6thread17LinearCombinationIaLi1EiiLNS1G_9ScaleType4KindE0ELNS_15FloatRoundStyleE2EaEENS1_15EpilogueDefaultEEEEEvvEEEEvNT_6ParamsE --------------------------
	.section	.nv.info._ZN7cutlass13device_kernelINS_4gemm6kernel13GemmUniversalIN4cute5tupleIJiiiiEEENS1_10collective13CollectiveMmaINS1_34MainloopSm90TmaGmmaWarpSpecializedILi28ENS5_IJNS4_1CILi4EEENSA_ILi2EEENSA_ILi1EEEEEENS1_32KernelTmaWarpSpecializedPingpongEEENS5_IJNSA_ILi64EEESH_SH_EEEaNS5_IJlSD_lEEEaSJ_NS4_8TiledMMAINS4_8MMA_AtomIJNS4_4SM904GMMA26MMA_64x64x32_S32S8S8_SS_TNEEEENS4_6LayoutINS5_IJSD_SD_SD_EEENS5_IJNSA_ILi0EEESS_SS_EEEEENS5_IJNS4_10UnderscoreESV_SV_EEEEENS4_23SM90_TMA_LOAD_MULTICASTENS4_14ComposedLayoutINS4_7SwizzleILi2ELi4ELi3EEENS4_18smem_ptr_flag_bitsILi8EEENSQ_INS5_IJNSA_ILi8EEESH_EEENS5_IJSH_SD_EEEEEEEvNS4_8identityESY_S18_vS19_EENS_8epilogue10collective6detail29Sm90TmaWarpSpecializedAdapterINS1C_15DefaultEpilogueIaSJ_SJ_NS1B_6thread17LinearCombinationIaLi1EiiLNS1G_9ScaleType4KindE0ELNS_15FloatRoundStyleE2EaEENS1_15EpilogueDefaultEEEEEvvEEEEvNT_6ParamsE,"",@"SHT_CUDA_INFO"
	.sectionflags	@""
	.align	4


	//----- nvinfo : EIATTR_CUDA_API_VERSION
	.align		4
        /*0000*/ 	.byte	0x04, 0x37
        /*0002*/ 	.short	(.L_21 - .L_20)
.L_20:
        /*0004*/ 	.word	0x00000082


	//----- nvinfo : EIATTR_KPARAM_INFO
	.align		4
.L_21:
        /*0008*/ 	.byte	0x04, 0x17
        /*000a*/ 	.short	(.L_23 - .L_22)
.L_22:
        /*000c*/ 	.word	0x00000000
        /*0010*/ 	.short	0x0000
        /*0012*/ 	.short	0x0070
        /*0014*/ 	.byte	0x00, 0xf0, 0x01, 0x10


	//----- nvinfo : EIATTR_SPARSE_MMA_MASK
	.align		4
.L_23:
        /*0018*/ 	.byte	0x03, 0x50
        /*001a*/ 	.short	0x0000


	//----- nvinfo : EIATTR_MAXREG_COUNT
	.align		4
        /*001c*/ 	.byte	0x03, 0x1b
        /*001e*/ 	.short	0x00a8


	//----- nvinfo : EIATTR_NUM_BARRIERS
	.align		4
        /*0020*/ 	.byte	0x02, 0x4c
        /*0022*/ 	.byte	0x01
	.zero		1


	//----- nvinfo : EIATTR_EXTERNS
	.align		4
        /*0024*/ 	.byte	0x04, 0x0f
        /*0026*/ 	.short	(.L_25 - .L_24)


	//   ....[0]....
	.align		4
.L_24:
        /*0028*/ 	.word	index@(__assertfail)


	//----- nvinfo : EIATTR_ANNOTATIONS
	.align		4
.L_25:
        /*002c*/ 	.byte	0x04, 0x55
        /*002e*/ 	.short	(.L_27 - .L_26)


	//   ....[0]....
.L_26:
        /*0030*/ 	.word	0x00000001
        /*0034*/ 	.byte	0x00, 0x11, 0x00, 0x00, 0x01, 0x00, 0x00, 0x00, 0xb0, 0x40, 0x00, 0x00, 0x01, 0x00, 0x00, 0x00
        /*0044*/ 	.byte	0x70, 0x4e, 0x00, 0x00


	//----- nvinfo : EIATTR_MERCURY_ISA_VERSION
	.align		4
.L_27:
        /*0048*/ 	.byte	0x03, 0x5f
        /*004a*/ 	.short	0x0101


	//----- nvinfo : EIATTR_INT_WARP_WIDE_INSTR_OFFSETS
	.align		4
        /*004c*/ 	.byte	0x04, 0x31
        /*004e*/ 	.short	(.L_29 - .L_28)


	//   ....[0]....
.L_28:
        /*0050*/ 	.word	0x000008d0


	//   ....[1]....
        /*0054*/ 	.word	0x000008f0


	//   ....[2]....
        /*0058*/ 	.word	0x00000910


	//   ....[3]....
        /*005c*/ 	.word	0x00000a00


	//   ....[4]....
        /*0060*/ 	.word	0x00000a20


	//   ....[5]....
        /*0064*/ 	.word	0x00000a30


	//   ....[6]....
        /*0068*/ 	.word	0x00000ae0


	//   ....[7]....
        /*006c*/ 	.word	0x00000b30


	//   ....[8]....
        /*0070*/ 	.word	0x00002170


	//----- nvinfo : EIATTR_COOP_GROUP_MASK_REGIDS
	.align		4
.L_29:
        /*0074*/ 	.byte	0x04, 0x29
        /*0076*/ 	.short	(.L_31 - .L_30)


	//   ....[0]....
.L_30:
        /*0078*/ 	.word	0xffffffff


	//   ....[1]....
        /*007c*/ 	.word	0xffffffff


	//   ....[2]....
        /*0080*/ 	.word	0xffffffff


	//   ....[3]....
        /*0084*/ 	.word	0xffffffff


	//   ....[4]....
        /*0088*/ 	.word	0xffffffff


	//   ....[5]....
        /*008c*/ 	.word	0xffffffff


	//   ....[6]....
        /*0090*/ 	.word	0xffffffff


	//----- nvinfo : EIATTR_COOP_GROUP_INSTR_OFFSETS
	.align		4
.L_31:
        /*0094*/ 	.byte	0x04, 0x28
        /*0096*/ 	.short	(.L_33 - .L_32)


	//   ....[0]....
.L_32:
        /*0098*/ 	.word	0x00000070


	//   ....[1]....
        /*009c*/ 	.word	0x00000080


	//   ....[2]....
        /*00a0*/ 	.word	0x00000140


	//   ....[3]....
        /*00a4*/ 	.word	0x00000660


	//   ....[4]....
        /*00a8*/ 	.word	0x000006a0


	//   ....[5]....
        /*00ac*/ 	.word	0x00000a50


	//   ....[6]....
        /*00b0*/ 	.word	0x00000ca0


	//----- nvinfo : EIATTR_REG_RECONFIG
	.align		4
.L_33:
        /*00b4*/ 	.byte	0x01, 0x54
	.zero		2


	//----- nvinfo : EIATTR_SYSCALL_OFFSETS
	.align		4
        /*00b8*/ 	.byte	0x04, 0x46
        /*00ba*/ 	.short	(.L_35 - .L_34)


	//   ....[0]....
.L_34:
        /*00bc*/ 	.word	0x00001ba0


	//----- nvinfo : EIATTR_MBARRIER_INSTR_OFFSETS
	.align		4
.L_35:
        /*00c0*/ 	.byte	0x04, 0x39
        /*00c2*/ 	.short	(.L_37 - .L_36)


	//   ....[0]....
.L_36:
        /*00c4*/ 	.word	0x000002a0
        /*00c8*/ 	.word	0x000000ff
        /*00cc*/ 	.word	0x00000000
        /*00d0*/ 	.short	0x0100
        /*00d2*/ 	.byte	0x08
	.zero		1


	//   ....[1]....
        /*00d4*/ 	.word	0x000002b0
        /*00d8*/ 	.word	0x000000ff
        /*00dc*/ 	.word	0x000000e0
        /*00e0*/ 	.short	0x0100
        /*00e2*/ 	.byte	0x08
	.zero		1


	//   ....[2]....
        /*00e4*/ 	.word	0x000002c0
        /*00e8*/ 	.word	0x000000ff
        /*00ec*/ 	.word	0x00000008
        /*00f0*/ 	.short	0x0100
        /*00f2*/ 	.byte	0x08
	.zero		1


	//   ....[3]....
        /*00f4*/ 	.word	0x000002d0
        /*00f8*/ 	.word	0x000000ff
        /*00fc*/ 	.word	0x000000e8
        /*0100*/ 	.short	0x0100
        /*0102*/ 	.byte	0x08
	.zero		1


	//   ....[4]....
        /*0104*/ 	.word	0x000002e0
        /*0108*/ 	.word	0x000000ff
        /*010c*/ 	.word	0x00000010
        /*0110*/ 	.short	0x0100
        /*0112*/ 	.byte	0x08
	.zero		1


	//   ....[5]....
        /*0114*/ 	.word	0x000002f0
        /*0118*/ 	.word	0x000000ff
        /*011c*/ 	.word	0x000000f0
        /*0120*/ 	.short	0x0100
        /*0122*/ 	.byte	0x08
	.zero		1


	//   ....[6]....
        /*0124*/ 	.word	0x00000300
        /*0128*/ 	.word	0x000000ff
        /*012c*/ 	.word	0x00000018
        /*0130*/ 	.short	0x0100
        /*0132*/ 	.byte	0x08
	.zero		1


	//   ....[7]....
        /*0134*/ 	.word	0x00000310
        /*0138*/ 	.word	0x000000ff
        /*013c*/ 	.word	0x000000f8
        /*0140*/ 	.short	0x0100
        /*0142*/ 	.byte	0x08
	.zero		1


	//   ....[8]....
        /*0144*/ 	.word	0x00000320
        /*0148*/ 	.word	0x000000ff
        /*014c*/ 	.word	0x00000020
        /*0150*/ 	.short	0x0100
        /*0152*/ 	.byte	0x08
	.zero		1


	//   ....[9]....
        /*0154*/ 	.word	0x00000330
        /*0158*/ 	.word	0x000000ff
        /*015c*/ 	.word	0x00000100
        /*0160*/ 	.short	0x0100
        /*0162*/ 	.byte	0x08
	.zero		1


	//   ....[10]....
        /*0164*/ 	.word	0x00000340
        /*0168*/ 	.word	0x000000ff
        /*016c*/ 	.word	0x00000028
        /*0170*/ 	.short	0x0100
        /*0172*/ 	.byte	0x08
	.zero		1


	//   ....[11]....
        /*0174*/ 	.word	0x00000350
        /*0178*/ 	.word	0x000000ff
        /*017c*/ 	.word	0x00000108
        /*0180*/ 	.short	0x0100
        /*0182*/ 	.byte	0x08
	.zero		1


	//   ....[12]....
        /*0184*/ 	.word	0x00000360
        /*0188*/ 	.word	0x000000ff
        /*018c*/ 	.word	0x00000030
        /*0190*/ 	.short	0x0100
        /*0192*/ 	.byte	0x08
	.zero		1


	//   ....[13]....
        /*0194*/ 	.word	0x00000370
        /*0198*/ 	.word	0x000000ff
        /*019c*/ 	.word	0x00000110
        /*01a0*/ 	.short	0x0100
        /*01a2*/ 	.byte	0x08
	.zero		1


	//   ....[14]....
        /*01a4*/ 	.word	0x00000380
        /*01a8*/ 	.word	0x000000ff
        /*01ac*/ 	.word	0x00000038
        /*01b0*/ 	.short	0x0100
        /*01b2*/ 	.byte	0x08
	.zero		1


	//   ....[15]....
        /*01b4*/ 	.word	0x00000390
        /*01b8*/ 	.word	0x000000ff
        /*01bc*/ 	.word	0x00000118
        /*01c0*/ 	.short	0x0100
        /*01c2*/ 	.byte	0x08
	.zero		1


	//   ....[16]....
        /*01c4*/ 	.word	0x000003a0
        /*01c8*/ 	.word	0x000000ff
        /*01cc*/ 	.word	0x00000040
        /*01d0*/ 	.short	0x0100
        /*01d2*/ 	.byte	0x08
	.zero		1


	//   ....[17]....
        /*01d4*/ 	.word	0x000003b0
        /*01d8*/ 	.word	0x000000ff
        /*01dc*/ 	.word	0x00000120
        /*01e0*/ 	.short	0x0100
        /*01e2*/ 	.byte	0x08
	.zero		1


	//   ....[18]....
        /*01e4*/ 	.word	0x000003c0
        /*01e8*/ 	.word	0x000000ff
        /*01ec*/ 	.word	0x00000048
        /*01f0*/ 	.short	0x0100
        /*01f2*/ 	.byte	0x08
	.zero		1


	//   ....[19]....
        /*01f4*/ 	.word	0x000003d0
        /*01f8*/ 	.word	0x000000ff
        /*01fc*/ 	.word	0x00000128
        /*0200*/ 	.short	0x0100
        /*0202*/ 	.byte	0x08
	.zero		1


	//   ....[20]....
        /*0204*/ 	.word	0x000003e0
        /*0208*/ 	.word	0x000000ff
        /*020c*/ 	.word	0x00000050
        /*0210*/ 	.short	0x0100
        /*0212*/ 	.byte	0x08
	.zero		1


	//   ....[21]....
        /*0214*/ 	.word	0x000003f0
        /*0218*/ 	.word	0x000000ff
        /*021c*/ 	.word	0x00000130
        /*0220*/ 	.short	0x0100
        /*0222*/ 	.byte	0x08
	.zero		1


	//   ....[22]....
        /*0224*/ 	.word	0x00000400
        /*0228*/ 	.word	0x000000ff
        /*022c*/ 	.word	0x00000058
        /*0230*/ 	.short	0x0100
        /*0232*/ 	.byte	0x08
	.zero		1


	//   ....[23]....
        /*0234*/ 	.word	0x00000410
        /*0238*/ 	.word	0x000000ff
        /*023c*/ 	.word	0x00000138
        /*0240*/ 	.short	0x0100
        /*0242*/ 	.byte	0x08
	.zero		1


	//   ....[24]....
        /*0244*/ 	.word	0x00000420
        /*0248*/ 	.word	0x000000ff
        /*024c*/ 	.word	0x00000060
        /*0250*/ 	.short	0x0100
        /*0252*/ 	.byte	0x08
	.zero		1


	//   ....[25]....
        /*0254*/ 	.word	0x00000430
        /*0258*/ 	.word	0x000000ff
        /*025c*/ 	.word	0x00000140
        /*0260*/ 	.short	0x0100
        /*0262*/ 	.byte	0x08
	.zero		1


	//   ....[26]....
        /*0264*/ 	.word	0x00000440
        /*0268*/ 	.word	0x000000ff
        /*026c*/ 	.word	0x00000068
        /*0270*/ 	.short	0x0100
        /*0272*/ 	.byte	0x08
	.zero		1


	//   ....[27]....
        /*0274*/ 	.word	0x00000450
        /*0278*/ 	.word	0x000000ff
        /*027c*/ 	.word	0x00000148
        /*0280*/ 	.short	0x0100
        /*0282*/ 	.byte	0x08
	.zero		1


	//   ....[28]....
        /*0284*/ 	.word	0x00000460
        /*0288*/ 	.word	0x000000ff
        /*028c*/ 	.word	0x00000070
        /*0290*/ 	.short	0x0100
        /*0292*/ 	.byte	0x08
	.zero		1


	//   ....[29]....
        /*0294*/ 	.word	0x00000470
        /*0298*/ 	.word	0x000000ff
        /*029c*/ 	.word	0x00000150
        /*02a0*/ 	.short	0x0100
        /*02a2*/ 	.byte	0x08
	.zero		1


	//   ....[30]....
        /*02a4*/ 	.word	0x00000480
        /*02a8*/ 	.word	0x000000ff
        /*02ac*/ 	.word	0x00000078
        /*02b0*/ 	.short	0x0100
        /*02b2*/ 	.byte	0x08
	.zero		1


	//   ....[31]....
        /*02b4*/ 	.word	0x00000490
        /*02b8*/ 	.word	0x000000ff
        /*02bc*/ 	.word	0x00000158
        /*02c0*/ 	.short	0x0100
        /*02c2*/ 	.byte	0x08
	.zero		1


	//   ....[32]....
        /*02c4*/ 	.word	0x000004a0
        /*02c8*/ 	.word	0x000000ff
        /*02cc*/ 	.word	0x00000080
        /*02d0*/ 	.short	0x0100
        /*02d2*/ 	.byte	0x08
	.zero		1


	//   ....[33]....
        /*02d4*/ 	.word	0x000004b0
        /*02d8*/ 	.word	0x000000ff
        /*02dc*/ 	.word	0x00000160
        /*02e0*/ 	.short	0x0100
        /*02e2*/ 	.byte	0x08
	.zero		1


	//   ....[34]....
        /*02e4*/ 	.word	0x000004c0
        /*02e8*/ 	.word	0x000000ff
        /*02ec*/ 	.word	0x00000088
        /*02f0*/ 	.short	0x0100
        /*02f2*/ 	.byte	0x08
	.zero		1


	//   ....[35]....
        /*02f4*/ 	.word	0x000004d0
        /*02f8*/ 	.word	0x000000ff
        /*02fc*/ 	.word	0x00000168
        /*0300*/ 	.short	0x0100
        /*0302*/ 	.byte	0x08
	.zero		1


	//   ....[36]....
        /*0304*/ 	.word	0x000004e0
        /*0308*/ 	.word	0x000000ff
        /*030c*/ 	.word	0x00000090
        /*0310*/ 	.short	0x0100
        /*0312*/ 	.byte	0x08
	.zero		1


	//   ....[37]....
        /*0314*/ 	.word	0x000004f0
        /*0318*/ 	.word	0x000000ff
        /*031c*/ 	.word	0x00000170
        /*0320*/ 	.short	0x0100
        /*0322*/ 	.byte	0x08
	.zero		1


	//   ....[38]....
        /*0324*/ 	.word	0x00000500
        /*0328*/ 	.word	0x000000ff
        /*032c*/ 	.word	0x00000098
        /*0330*/ 	.short	0x0100
        /*0332*/ 	.byte	0x08
	.zero		1


	//   ....[39]....
        /*0334*/ 	.word	0x00000510
        /*0338*/ 	.word	0x000000ff
        /*033c*/ 	.word	0x00000178
        /*0340*/ 	.short	0x0100
        /*0342*/ 	.byte	0x08
	.zero		1


	//   ....[40]....
        /*0344*/ 	.word	0x00000520
        /*0348*/ 	.word	0x000000ff
        /*034c*/ 	.word	0x000000a0
        /*0350*/ 	.short	0x0100
        /*0352*/ 	.byte	0x08
	.zero		1


	//   ....[41]....
        /*0354*/ 	.word	0x00000530
        /*0358*/ 	.word	0x000000ff
        /*035c*/ 	.word	0x00000180
        /*0360*/ 	.short	0x0100
        /*0362*/ 	.byte	0x08
	.zero		1


	//   ....[42]....
        /*0364*/ 	.word	0x00000540
        /*0368*/ 	.word	0x000000ff
        /*036c*/ 	.word	0x000000a8
        /*0370*/ 	.short	0x0100
        /*0372*/ 	.byte	0x08
	.zero		1


	//   ....[43]....
        /*0374*/ 	.word	0x00000550
        /*0378*/ 	.word	0x000000ff
        /*037c*/ 	.word	0x00000188
        /*0380*/ 	.short	0x0100
        /*0382*/ 	.byte	0x08
	.zero		1


	//   ....[44]....
        /*0384*/ 	.word	0x00000560
        /*0388*/ 	.word	0x000000ff
        /*038c*/ 	.word	0x000000b0
        /*0390*/ 	.short	0x0100
        /*0392*/ 	.byte	0x08
	.zero		1


	//   ....[45]....
        /*0394*/ 	.word	0x00000570
        /*0398*/ 	.word	0x000000ff
        /*039c*/ 	.word	0x00000190
        /*03a0*/ 	.short	0x0100
        /*03a2*/ 	.byte	0x08
	.zero		1


	//   ....[46]....
        /*03a4*/ 	.word	0x00000580
        /*03a8*/ 	.word	0x000000ff
        /*03ac*/ 	.word	0x000000b8
        /*03b0*/ 	.short	0x0100
        /*03b2*/ 	.byte	0x08
	.zero		1


	//   ....[47]....
        /*03b4*/ 	.word	0x00000590
        /*03b8*/ 	.word	0x000000ff
        /*03bc*/ 	.word	0x00000198
        /*03c0*/ 	.short	0x0100
        /*03c2*/ 	.byte	0x08
	.zero		1


	//   ....[48]....
        /*03c4*/ 	.word	0x000005a0
        /*03c8*/ 	.word	0x000000ff
        /*03cc*/ 	.word	0x000000c0
        /*03d0*/ 	.short	0x0100
        /*03d2*/ 	.byte	0x08
	.zero		1


	//   ....[49]....
        /*03d4*/ 	.word	0x000005b0
        /*03d8*/ 	.word	0x000000ff
        /*03dc*/ 	.word	0x000001a0
        /*03e0*/ 	.short	0x0100
        /*03e2*/ 	.byte	0x08
	.zero		1


	//   ....[50]....
        /*03e4*/ 	.word	0x000005c0
        /*03e8*/ 	.word	0x000000ff
        /*03ec*/ 	.word	0x000000c8
        /*03f0*/ 	.short	0x0100
        /*03f2*/ 	.byte	0x08
	.zero		1


	//   ....[51]....
        /*03f4*/ 	.word	0x000005d0
        /*03f8*/ 	.word	0x000000ff
        /*03fc*/ 	.word	0x000001a8
        /*0400*/ 	.short	0x0100
        /*0402*/ 	.byte	0x08
	.zero		1


	//   ....[52]....
        /*0404*/ 	.word	0x000005e0
        /*0408*/ 	.word	0x000000ff
        /*040c*/ 	.word	0x000000d0
        /*0410*/ 	.short	0x0100
        /*0412*/ 	.byte	0x08
	.zero		1


	//   ....[53]....
        /*0414*/ 	.word	0x000005f0
        /*0418*/ 	.word	0x000000ff
        /*041c*/ 	.word	0x000001b0
        /*0420*/ 	.short	0x0100
        /*0422*/ 	.byte	0x08
	.zero		1


	//   ....[54]....
        /*0424*/ 	.word	0x00000600
        /*0428*/ 	.word	0x000000ff
        /*042c*/ 	.word	0x000000d8
        /*0430*/ 	.short	0x0100
        /*0432*/ 	.byte	0x08
	.zero		1


	//   ....[55]....
        /*0434*/ 	.word	0x00000610
        /*0438*/ 	.word	0x000000ff
        /*043c*/ 	.word	0x000001b8
        /*0440*/ 	.short	0x0100
        /*0442*/ 	.byte	0x08
	.zero		1


	//   ....[56]....
        /*0444*/ 	.word	0x00000b60
        /*0448*/ 	.word	0x000000ff
        /*044c*/ 	.word	0x000001f0
        /*0450*/ 	.short	0x0100
        /*0452*/ 	.byte	0x08
	.zero		1


	//   ....[57]....
        /*0454*/ 	.word	0x00000bf0
        /*0458*/ 	.word	0x000000ff
        /*045c*/ 	.word	0x000001f8
        /*0460*/ 	.short	0x0100
        /*0462*/ 	.byte	0x08
	.zero		1


	//   ....[58]....
        /*0464*/ 	.word	0x00000c20
        /*0468*/ 	.word	0x000000ff
        /*046c*/ 	.word	0x000001d0
        /*0470*/ 	.short	0x0100
        /*0472*/ 	.byte	0x09
	.zero		1


	//   ....[59]....
        /*0474*/ 	.word	0x00000c30
        /*0478*/ 	.word	0x000000ff
        /*047c*/ 	.word	0x000001d8
        /*0480*/ 	.short	0x0100
        /*0482*/ 	.byte	0x09
	.zero		1


	//   ....[60]....
        /*0484*/ 	.word	0x00000c40
        /*0488*/ 	.word	0x000000ff
        /*048c*/ 	.word	0x000001e0
        /*0490*/ 	.short	0x0100
        /*0492*/ 	.byte	0x09
	.zero		1


	//   ....[61]....
        /*0494*/ 	.word	0x00000c50
        /*0498*/ 	.word	0x000000ff
        /*049c*/ 	.word	0x000001e8
        /*04a0*/ 	.short	0x0100
        /*04a2*/ 	.byte	0x09
	.zero		1


	//   ....[62]....
        /*04a4*/ 	.word	0x00001a80
        /*04a8*/ 	.word	0x0000003f
        /*04ac*/ 	.word	0x00000000
        /*04b0*/ 	.short	0x010a
        /*04b2*/ 	.byte	0x2a
	.zero		1


	//   ....[63]....
        /*04b4*/ 	.word	0x00001c30
        /*04b8*/ 	.word	0x00000003
        /*04bc*/ 	.word	0x00000000
        /*04c0*/ 	.short	0x010a
        /*04c2*/ 	.byte	0x3f
	.zero		1


	//   ....[64]....
        /*04c4*/ 	.word	0x00001c70
        /*04c8*/ 	.word	0x00000003
        /*04cc*/ 	.word	0x00000000
        /*04d0*/ 	.short	0x010a
        /*04d2*/ 	.byte	0x3f
	.zero		1


	//   ....[65]....
        /*04d4*/ 	.word	0x00001e70
        /*04d8*/ 	.word	0x000000ff
        /*04dc*/ 	.word	0x00000000
        /*04e0*/ 	.short	0x010a
        /*04e2*/ 	.byte	0x04
	.zero		1


	//   ....[66]....
        /*04e4*/ 	.word	0x00001eb0
        /*04e8*/ 	.word	0x000000ff
        /*04ec*/ 	.word	0x00000000
        /*04f0*/ 	.short	0x010a
        /*04f2*/ 	.byte	0x04
	.zero		1


	//   ....[67]....
        /*04f4*/ 	.word	0x00002010
        /*04f8*/ 	.word	0x00000005
        /*04fc*/ 	.word	0x00000000
        /*0500*/ 	.short	0x0101
        /*0502*/ 	.byte	0x3f
	.zero		1


	//   ....[68]....
        /*0504*/ 	.word	0x00002110
        /*0508*/ 	.word	0x00000040
        /*050c*/ 	.word	0x00000000
        /*0510*/ 	.short	0x0101
        /*0512*/ 	.byte	0x2f
	.zero		1


	//   ....[69]....
        /*0514*/ 	.word	0x00002210
        /*0518*/ 	.word	0x00000003
        /*051c*/ 	.word	0x00000000
        /*0520*/ 	.short	0x0101
        /*0522*/ 	.byte	0x3f
	.zero		1


	//   ....[70]....
        /*0524*/ 	.word	0x000022d0
        /*0528*/ 	.word	0x0000003f
        /*052c*/ 	.word	0x00000010
        /*0530*/ 	.short	0x010a
        /*0532*/ 	.byte	0x2a
	.zero		1


	//   ....[71]....
        /*0534*/ 	.word	0x000040d0
        /*0538*/ 	.word	0x00000042
        /*053c*/ 	.word	0x00000000
        /*0540*/ 	.short	0x0101
        /*0542*/ 	.byte	0x2f
	.zero		1


	//   ....[72]....
        /*0544*/ 	.word	0x00004bc0
        /*0548*/ 	.word	0x0000000a
        /*054c*/ 	.word	0x000000e0
        /*0550*/ 	.short	0x010a
        /*0552*/ 	.byte	0x3f
	.zero		1


	//   ....[73]....
        /*0554*/ 	.word	0x00004f90
        /*0558*/ 	.word	0x00000002
        /*055c*/ 	.word	0x000001f8
        /*0560*/ 	.short	0x0101
        /*0562*/ 	.byte	0x3f
	.zero		1


	//   ....[74]....
        /*0564*/ 	.word	0x00005700
        /*0568*/ 	.word	0x00000007
        /*056c*/ 	.word	0x00000000
        /*0570*/ 	.short	0x010a
        /*0572*/ 	.byte	0x3f
	.zero		1


	//   ....[75]....
        /*0574*/ 	.word	0x00005780
        /*0578*/ 	.word	0x00000009
        /*057c*/ 	.word	0x00000000
        /*0580*/ 	.short	0x010a
        /*0582*/ 	.byte	0x3f
	.zero		1


	//   ....[76]....
        /*0584*/ 	.word	0x00005810
        /*0588*/ 	.word	0x00000006
        /*058c*/ 	.word	0x00000000
        /*0590*/ 	.short	0x010a
        /*0592*/ 	.byte	0x3f
	.zero		1


	//   ....[77]....
        /*0594*/ 	.word	0x000058a0
        /*0598*/ 	.word	0x00000009
        /*059c*/ 	.word	0x00000000
        /*05a0*/ 	.short	0x010a
        /*05a2*/ 	.byte	0x3f
	.zero		1


	//   ....[78]....
        /*05a4*/ 	.word	0x00005930
        /*05a8*/ 	.word	0x00000006
        /*05ac*/ 	.word	0x00000000
        /*05b0*/ 	.short	0x010a
        /*05b2*/ 	.byte	0x3f
	.zero		1


	//   ....[79]....
        /*05b4*/ 	.word	0x000059c0
        /*05b8*/ 	.word	0x00000009
        /*05bc*/ 	.word	0x00000000
        /*05c0*/ 	.short	0x010a
        /*05c2*/ 	.byte	0x3f
	.zero		1


	//   ....[80]....
        /*05c4*/ 	.word	0x00005a50
        /*05c8*/ 	.word	0x00000006
        /*05cc*/ 	.word	0x00000000
        /*05d0*/ 	.short	0x010a
        /*05d2*/ 	.byte	0x3f
	.zero		1


	//   ....[81]....
        /*05d4*/ 	.word	0x00005ae0
        /*05d8*/ 	.word	0x00000009
        /*05dc*/ 	.word	0x00000000
        /*05e0*/ 	.short	0x010a
        /*05e2*/ 	.byte	0x3f
	.zero		1


	//   ....[82]....
        /*05e4*/ 	.word	0x00005b70
        /*05e8*/ 	.word	0x00000006
        /*05ec*/ 	.word	0x00000000
        /*05f0*/ 	.short	0x010a
        /*05f2*/ 	.byte	0x3f
	.zero		1


	//   ....[83]....
        /*05f4*/ 	.word	0x00005c00
        /*05f8*/ 	.word	0x00000009
        /*05fc*/ 	.word	0x00000000
        /*0600*/ 	.short	0x010a
        /*0602*/ 	.byte	0x3f
	.zero		1


	//   ....[84]....
        /*0604*/ 	.word	0x00005c90
        /*0608*/ 	.word	0x00000006
        /*060c*/ 	.word	0x00000000
        /*0610*/ 	.short	0x010a
        /*0612*/ 	.byte	0x3f
	.zero		1


	//   ....[85]....
        /*0614*/ 	.word	0x00005d20
        /*0618*/ 	.word	0x00000009
        /*061c*/ 	.word	0x00000000
        /*0620*/ 	.short	0x010a
        /*0622*/ 	.byte	0x3f
	.zero		1


	//   ....[86]....
        /*0624*/ 	.word	0x00005db0
        /*0628*/ 	.word	0x00000006
        /*062c*/ 	.word	0x00000000
        /*0630*/ 	.short	0x010a
        /*0632*/ 	.byte	0x3f
	.zero		1


	//   ....[87]....
        /*0634*/ 	.word	0x00005e40
        /*0638*/ 	.word	0x00000009
        /*063c*/ 	.word	0x00000000
        /*0640*/ 	.short	0x010a
        /*0642*/ 	.byte	0x3f
	.zero		1


	//   ....[88]....
        /*0644*/ 	.word	0x00005ed0
        /*0648*/ 	.word	0x00000006
        /*064c*/ 	.word	0x00000000
        /*0650*/ 	.short	0x010a
        /*0652*/ 	.byte	0x3f
	.zero		1


	//   ....[89]....
        /*0654*/ 	.word	0x00005f60
        /*0658*/ 	.word	0x00000009
        /*065c*/ 	.word	0x00000000
        /*0660*/ 	.short	0x010a
        /*0662*/ 	.byte	0x3f
	.zero		1


	//   ....[90]....
        /*0664*/ 	.word	0x00005ff0
        /*0668*/ 	.word	0x00000006
        /*066c*/ 	.word	0x00000000
        /*0670*/ 	.short	0x010a
        /*0672*/ 	.byte	0x3f
	.zero		1


	//   ....[91]....
        /*0674*/ 	.word	0x00006080
        /*0678*/ 	.word	0x00000009
        /*067c*/ 	.word	0x00000000
        /*0680*/ 	.short	0x010a
        /*0682*/ 	.byte	0x3f
	.zero		1


	//   ....[92]....
        /*0684*/ 	.word	0x00006110
        /*0688*/ 	.word	0x00000006
        /*068c*/ 	.word	0x00000000
        /*0690*/ 	.short	0x010a
        /*0692*/ 	.byte	0x3f
	.zero		1


	//   ....[93]....
        /*0694*/ 	.word	0x000061a0
        /*0698*/ 	.word	0x00000009
        /*069c*/ 	.word	0x00000000
        /*06a0*/ 	.short	0x010a
        /*06a2*/ 	.byte	0x3f
	.zero		1


	//   ....[94]....
        /*06a4*/ 	.word	0x00006230
        /*06a8*/ 	.word	0x00000006
        /*06ac*/ 	.word	0x00000000
        /*06b0*/ 	.short	0x010a
        /*06b2*/ 	.byte	0x3f
	.zero		1


	//   ....[95]....
        /*06b4*/ 	.word	0x000062c0
        /*06b8*/ 	.word	0x00000009
        /*06bc*/ 	.word	0x00000000
        /*06c0*/ 	.short	0x010a
        /*06c2*/ 	.byte	0x3f
	.zero		1


	//   ....[96]....
        /*06c4*/ 	.word	0x00006350
        /*06c8*/ 	.word	0x00000006
        /*06cc*/ 	.word	0x00000000
        /*06d0*/ 	.short	0x010a
        /*06d2*/ 	.byte	0x3f
	.zero		1


	//   ....[97]....
        /*06d4*/ 	.word	0x000063e0
        /*06d8*/ 	.word	0x00000009
        /*06dc*/ 	.word	0x00000000
        /*06e0*/ 	.short	0x010a
        /*06e2*/ 	.byte	0x3f
	.zero		1


	//   ....[98]....
        /*06e4*/ 	.word	0x00006470
        /*06e8*/ 	.word	0x00000006
        /*06ec*/ 	.word	0x00000000
        /*06f0*/ 	.short	0x010a
        /*06f2*/ 	.byte	0x3f
	.zero		1


	//   ....[99]....
        /*06f4*/ 	.word	0x00006500
        /*06f8*/ 	.word	0x00000009
        /*06fc*/ 	.word	0x00000000
        /*0700*/ 	.short	0x010a
        /*0702*/ 	.byte	0x3f
	.zero		1


	//   ....[100]....
        /*0704*/ 	.word	0x00006590
        /*0708*/ 	.word	0x00000006
        /*070c*/ 	.word	0x00000000
        /*0710*/ 	.short	0x010a
        /*0712*/ 	.byte	0x3f
	.zero		1


	//   ....[101]....
        /*0714*/ 	.word	0x00006620
        /*0718*/ 	.word	0x00000003
        /*071c*/ 	.word	0x00000000
        /*0720*/ 	.short	0x010a
        /*0722*/ 	.byte	0x3f
	.zero		1


	//   ....[102]....
        /*0724*/ 	.word	0x00006680
        /*0728*/ 	.word	0x00000041
        /*072c*/ 	.word	0x00000000
        /*0730*/ 	.short	0x010a
        /*0732*/ 	.byte	0x3f
	.zero		1


	//   ....[103]....
        /*0734*/ 	.word	0x000066d0
        /*0738*/ 	.word	0x00000003
        /*073c*/ 	.word	0x00000000
        /*0740*/ 	.short	0x010a
        /*0742*/ 	.byte	0x3f
	.zero		1


	//   ....[104]....
        /*0744*/ 	.word	0x00006730
        /*0748*/ 	.word	0x00000005
        /*074c*/ 	.word	0x00000000
        /*0750*/ 	.short	0x010a
        /*0752*/ 	.byte	0x3f
	.zero		1


	//   ....[105]....
        /*0754*/ 	.word	0x00006780
        /*0758*/ 	.word	0x00000041
        /*075c*/ 	.word	0x00000010
        /*0760*/ 	.short	0x010a
        /*0762*/ 	.byte	0x3f
	.zero		1


	//   ....[106]....
        /*0764*/ 	.word	0x00006850
        /*0768*/ 	.word	0x0000000a
        /*076c*/ 	.word	0x000000e0
        /*0770*/ 	.short	0x010a
        /*0772*/ 	.byte	0x3f
	.zero		1


	//   ....[107]....
        /*0774*/ 	.word	0x00006920
        /*0778*/ 	.word	0x00000007
        /*077c*/ 	.word	0x00000000
        /*0780*/ 	.short	0x010a
        /*0782*/ 	.byte	0x3f
	.zero		1


	//   ....[108]....
        /*0784*/ 	.word	0x00006970
        /*0788*/ 	.word	0x00000009
        /*078c*/ 	.word	0x00000000
        /*0790*/ 	.short	0x010a
        /*0792*/ 	.byte	0x3f
	.zero		1


	//   ....[109]....
        /*0794*/ 	.word	0x000069c0
        /*0798*/ 	.word	0x00000006
        /*079c*/ 	.word	0x00000000
        /*07a0*/ 	.short	0x010a
        /*07a2*/ 	.byte	0x3f
	.zero		1


	//   ....[110]....
        /*07a4*/ 	.word	0x00006a10
        /*07a8*/ 	.word	0x00000009
        /*07ac*/ 	.word	0x00000000
        /*07b0*/ 	.short	0x010a
        /*07b2*/ 	.byte	0x3f
	.zero		1


	//   ....[111]....
        /*07b4*/ 	.word	0x00006a60
        /*07b8*/ 	.word	0x00000006
        /*07bc*/ 	.word	0x00000000
        /*07c0*/ 	.short	0x010a
        /*07c2*/ 	.byte	0x3f
	.zero		1


	//   ....[112]....
        /*07c4*/ 	.word	0x00006ab0
        /*07c8*/ 	.word	0x00000009
        /*07cc*/ 	.word	0x00000000
        /*07d0*/ 	.short	0x010a
        /*07d2*/ 	.byte	0x3f
	.zero		1


	//   ....[113]....
        /*07d4*/ 	.word	0x00006b00
        /*07d8*/ 	.word	0x00000006
        /*07dc*/ 	.word	0x00000000
        /*07e0*/ 	.short	0x010a
        /*07e2*/ 	.byte	0x3f
	.zero		1


	//   ....[114]....
        /*07e4*/ 	.word	0x00006b50
        /*07e8*/ 	.word	0x00000009
        /*07ec*/ 	.word	0x00000000
        /*07f0*/ 	.short	0x010a
        /*07f2*/ 	.byte	0x3f
	.zero		1


	//   ....[115]....
        /*07f4*/ 	.word	0x00006ba0
        /*07f8*/ 	.word	0x00000006
        /*07fc*/ 	.word	0x00000000
        /*0800*/ 	.short	0x010a
        /*0802*/ 	.byte	0x3f
	.zero		1


	//   ....[116]....
        /*0804*/ 	.word	0x00006bf0
        /*0808*/ 	.word	0x00000009
        /*080c*/ 	.word	0x00000000
        /*0810*/ 	.short	0x010a
        /*0812*/ 	.byte	0x3f
	.zero		1


	//   ....[117]....
        /*0814*/ 	.word	0x00006c40
        /*0818*/ 	.word	0x00000006
        /*081c*/ 	.word	0x00000000
        /*0820*/ 	.short	0x010a
        /*0822*/ 	.byte	0x3f
	.zero		1


	//   ....[118]....
        /*0824*/ 	.word	0x00006c90
        /*0828*/ 	.word	0x00000009
        /*082c*/ 	.word	0x00000000
        /*0830*/ 	.short	0x010a
        /*0832*/ 	.byte	0x3f
	.zero		1


	//   ....[119]....
        /*0834*/ 	.word	0x00006ce0
        /*0838*/ 	.word	0x00000006
        /*083c*/ 	.word	0x00000000
        /*0840*/ 	.short	0x010a
        /*0842*/ 	.byte	0x3f
	.zero		1


	//   ....[120]....
        /*0844*/ 	.word	0x00006d30
        /*0848*/ 	.word	0x00000009
        /*084c*/ 	.word	0x00000000
        /*0850*/ 	.short	0x010a
        /*0852*/ 	.byte	0x3f
	.zero		1


	//   ....[121]....
        /*0854*/ 	.word	0x00006d80
        /*0858*/ 	.word	0x00000006
        /*085c*/ 	.word	0x00000000
        /*0860*/ 	.short	0x010a
        /*0862*/ 	.byte	0x3f
	.zero		1


	//   ....[122]....
        /*0864*/ 	.word	0x00006dd0
        /*0868*/ 	.word	0x00000009
        /*086c*/ 	.word	0x00000000
        /*0870*/ 	.short	0x010a
        /*0872*/ 	.byte	0x3f
	.zero		1


	//   ....[123]....
        /*0874*/ 	.word	0x00006e20
        /*0878*/ 	.word	0x00000006
        /*087c*/ 	.word	0x00000000
        /*0880*/ 	.short	0x010a
        /*0882*/ 	.byte	0x3f
	.zero		1


	//   ....[124]....
        /*0884*/ 	.word	0x00006e70
        /*0888*/ 	.word	0x00000009
        /*088c*/ 	.word	0x00000000
        /*0890*/ 	.short	0x010a
        /*0892*/ 	.byte	0x3f
	.zero		1


	//   ....[125]....
        /*0894*/ 	.word	0x00006ec0
        /*0898*/ 	.word	0x00000006
        /*089c*/ 	.word	0x00000000
        /*08a0*/ 	.short	0x010a
        /*08a2*/ 	.byte	0x3f
	.zero		1


	//   ....[126]....
        /*08a4*/ 	.word	0x00006f10
        /*08a8*/ 	.word	0x00000009
        /*08ac*/ 	.word	0x00000000
        /*08b0*/ 	.short	0x010a
        /*08b2*/ 	.byte	0x3f
	.zero		1


	//   ....[127]....
        /*08b4*/ 	.word	0x00006f60
        /*08b8*/ 	.word	0x00000006
        /*08bc*/ 	.word	0x00000000
        /*08c0*/ 	.short	0x010a
        /*08c2*/ 	.byte	0x3f
	.zero		1


	//   ....[128]....
        /*08c4*/ 	.word	0x00006fb0
        /*08c8*/ 	.word	0x00000009
        /*08cc*/ 	.word	0x00000000
        /*08d0*/ 	.short	0x010a
        /*08d2*/ 	.byte	0x3f
	.zero		1


	//   ....[129]....
        /*08d4*/ 	.word	0x00007000
        /*08d8*/ 	.word	0x00000006
        /*08dc*/ 	.word	0x00000000
        /*08e0*/ 	.short	0x010a
        /*08e2*/ 	.byte	0x3f
	.zero		1


	//   ....[130]....
        /*08e4*/ 	.word	0x00007050
        /*08e8*/ 	.word	0x00000009
        /*08ec*/ 	.word	0x00000000
        /*08f0*/ 	.short	0x010a
        /*08f2*/ 	.byte	0x3f
	.zero		1


	//   ....[131]....
        /*08f4*/ 	.word	0x000070a0
        /*08f8*/ 	.word	0x00000006
        /*08fc*/ 	.word	0x00000000
        /*0900*/ 	.short	0x010a
        /*0902*/ 	.byte	0x3f
	.zero		1


	//   ....[132]....
        /*0904*/ 	.word	0x000070f0
        /*0908*/ 	.word	0x00000009
        /*090c*/ 	.word	0x00000000
        /*0910*/ 	.short	0x010a
        /*0912*/ 	.byte	0x3f
	.zero		1


	//   ....[133]....
        /*0914*/ 	.word	0x00007140
        /*0918*/ 	.word	0x00000006
        /*091c*/ 	.word	0x00000000
        /*0920*/ 	.short	0x010a
        /*0922*/ 	.byte	0x3f
	.zero		1


	//----- nvinfo : EIATTR_NUM_MBARRIERS
	.align		4
.L_37:
        /*0924*/ 	.byte	0x03, 0x38
        /*0926*/ 	.short	0x003e


	//----- nvinfo : EIATTR_EXIT_INSTR_OFFSETS
	.align		4
        /*0928*/ 	.byte	0x04, 0x1c
        /*092a*/ 	.short	(.L_39 - .L_38)


	//   ....[0]....
.L_38:
        /*092c*/ 	.word	0x00001740


	//   ....[1]....
        /*0930*/ 	.word	0x000017a0


	//   ....[2]....
        /*0934*/ 	.word	0x00004760


	//   ....[3]....
        /*0938*/ 	.word	0x00004790


	//   ....[4]....
        /*093c*/ 	.word	0x00006670


	//----- nvinfo : EIATTR_MAX_THREADS
	.align		4
.L_39:
        /*0940*/ 	.byte	0x04, 0x05
        /*0942*/ 	.short	(.L_41 - .L_40)
.L_40:
        /*0944*/ 	.word	0x00000180
        /*0948*/ 	.word	0x00000001
        /*094c*/ 	.word	0x00000001


	//----- nvinfo : EIATTR_CRS_STACK_SIZE
	.align		4
.L_41:
        /*0950*/ 	.byte	0x04, 0x1e
        /*0952*/ 	.short	(.L_43 - .L_42)
.L_42:
        /*0954*/ 	.word	0x00000000


	//----- nvinfo : EIATTR_CBANK_PARAM_SIZE
	.align		4
.L_43:
        /*0958*/ 	.byte	0x03, 0x19
        /*095a*/ 	.short	0x0470


	//----- nvinfo : EIATTR_PARAM_CBANK
	.align		4
        /*095c*/ 	.byte	0x04, 0x0a
        /*095e*/ 	.short	(.L_45 - .L_44)
	.align		4
.L_44:
        /*0960*/ 	.word	index@(.nv.constant0._ZN7cutlass13device_kernelINS_4gemm6kernel13GemmUniversalIN4cute5tupleIJiiiiEEENS1_10collective13CollectiveMmaINS1_34MainloopSm90TmaGmmaWarpSpecializedILi28ENS5_IJNS4_1CILi4EEENSA_ILi2EEENSA_ILi1EEEEEENS1_32KernelTmaWarpSpecializedPingpongEEENS5_IJNSA_ILi64EEESH_SH_EEEaNS5_IJlSD_lEEEaSJ_NS4_8TiledMMAINS4_8MMA_AtomIJNS4_4SM904GMMA26MMA_64x64x32_S32S8S8_SS_TNEEEENS4_6LayoutINS5_IJSD_SD_SD_EEENS5_IJNSA_ILi0EEESS_SS_EEEEENS5_IJNS4_10UnderscoreESV_SV_EEEEENS4_23SM90_TMA_LOAD_MULTICASTENS4_14ComposedLayoutINS4_7SwizzleILi2ELi4ELi3EEENS4_18smem_ptr_flag_bitsILi8EEENSQ_INS5_IJNSA_ILi8EEESH_EEENS5_IJSH_SD_EEEEEEEvNS4_8identityESY_S18_vS19_EENS_8epilogue10collective6detail29Sm90TmaWarpSpecializedAdapterINS1C_15DefaultEpilogueIaSJ_SJ_NS1B_6thread17LinearCombinationIaLi1EiiLNS1G_9ScaleType4KindE0ELNS_15FloatRoundStyleE2EaEENS1_15EpilogueDefaultEEEEEvvEEEEvNT_6ParamsE)
        /*0964*/ 	.short	0x0210
        /*0966*/ 	.short	0x0470


	//----- nvinfo : EIATTR_SW_WAR
	.align		4
.L_45:
        /*0968*/ 	.byte	0x04, 0x36
        /*096a*/ 	.short	(.L_47 - .L_46)
.L_46:
        /*096c*/ 	.word	0x00000008
.L_47:


//--------------------- .nv.callgraph             --------------------------
	.section	.nv.callgraph,"",@"SHT_CUDA_CALLGRAPH"
	.align	4
	.sectionentsize	8
	.align		4
        /*0000*/ 	.word	0x00000000
	.align		4
        /*0004*/ 	.word	0xffffffff
	.align		4
        /*0008*/ 	.word	index@(_ZN7cutlass13device_kernelINS_4gemm6kernel13GemmUniversalIN4cute5tupleIJiiiiEEENS1_10collective13CollectiveMmaINS1_34MainloopSm90TmaGmmaWarpSpecializedILi28ENS5_IJNS4_1CILi4EEENSA_ILi2EEENSA_ILi1EEEEEENS1_32KernelTmaWarpSpecializedPingpongEEENS5_IJNSA_ILi64EEESH_SH_EEEaNS5_IJlSD_lEEEaSJ_NS4_8TiledMMAINS4_8MMA_AtomIJNS4_4SM904GMMA26MMA_64x64x32_S32S8S8_SS_TNEEEENS4_6LayoutINS5_IJSD_SD_SD_EEENS5_IJNSA_ILi0EEESS_SS_EEEEENS5_IJNS4_10UnderscoreESV_SV_EEEEENS4_23SM90_TMA_LOAD_MULTICASTENS4_14ComposedLayoutINS4_7SwizzleILi2ELi4ELi3EEENS4_18smem_ptr_flag_bitsILi8EEENSQ_INS5_IJNSA_ILi8EEESH_EEENS5_IJSH_SD_EEEEEEEvNS4_8identityESY_S18_vS19_EENS_8epilogue10collective6detail29Sm90TmaWarpSpecializedAdapterINS1C_15DefaultEpilogueIaSJ_SJ_NS1B_6thread17LinearCombinationIaLi1EiiLNS1G_9ScaleType4KindE0ELNS_15FloatRoundStyleE2EaEENS1_15EpilogueDefaultEEEEEvvEEEEvNT_6ParamsE)
	.align		4
        /*000c*/ 	.word	index@(__assertfail)
	.align		4
        /*0010*/ 	.word	0x00000000
	.align		4
        /*0014*/ 	.word	0xfffffffe
	.align		4
        /*0018*/ 	.word	0x00000000
	.align		4
        /*001c*/ 	.word	0xfffffffd
	.align		4
        /*0020*/ 	.word	0x00000000
	.align		4
        /*0024*/ 	.word	0xfffffffc


//--------------------- .nv.constant4             --------------------------
	.section	.nv.constant4,"a",@progbits
	.align	8
	.align		8
.nv.constant4:
        /*0000*/ 	.dword	__assertfail
	.align		8
        /*0008*/ 	.dword	__unnamed_1
	.align		8
        /*0010*/ 	.dword	_ZN40_INTERNAL_8800130f_4_k_cu_1ec8f697_187694cuda3std3__45__cpo5beginE
	.align		8
        /*0018*/ 	.dword	_ZN40_INTERNAL_8800130f_4_k_cu_1ec8f697_187694cuda3std3__45__cpo3endE
	.align		8
        /*0020*/ 	.dword	_ZN40_INTERNAL_8800130f_4_k_cu_1ec8f697_187694cuda3std3__45__cpo6cbeginE
	.align		8
        /*0028*/ 	.dword	_ZN40_INTERNAL_8800130f_4_k_cu_1ec8f697_187694cuda3std3__45__cpo4cendE
	.align		8
        /*0030*/ 	.dword	_ZN40_INTERNAL_8800130f_4_k_cu_1ec8f697_187694cuda3std3__442_GLOBAL__N__8800130f_4_k_cu_1ec8f697_187696ignoreE
	.align		8
        /*0038*/ 	.dword	_ZN40_INTERNAL_8800130f_4_k_cu_1ec8f697_187694cuda3std3__419piecewise_constructE
	.align		8
        /*0040*/ 	.dword	_ZN40_INTERNAL_8800130f_4_k_cu_1ec8f697_187694cuda3std3__48in_placeE
	.align		8
        /*0048*/ 	.dword	_ZN40_INTERNAL_8800130f_4_k_cu_1ec8f697_187694cuda3std6ranges3__45__cpo4swapE
	.align		8
        /*0050*/ 	.dword	_ZN40_INTERNAL_8800130f_4_k_cu_1ec8f697_187694cuda3std6ranges3__45__cpo9iter_moveE
	.align		8
        /*0058*/ 	.dword	_ZN40_INTERNAL_8800130f_4_k_cu_1ec8f697_187694cute7productE
	.align		8
        /*0060*/ 	.dword	_ZN40_INTERNAL_8800130f_4_k_cu_1ec8f697_187694cute1_E
	.align		8
        /*0068*/ 	.dword	$str$22
	.align		8
        /*0070*/ 	.dword	$str$23


//--------------------- .text._ZN7cutlass13device_kernelINS_4gemm6kernel13GemmUniversalIN4cute5tupleIJiiiiEEENS1_10collective13CollectiveMmaINS1_34MainloopSm90TmaGmmaWarpSpecializedILi28ENS5_IJNS4_1CILi4EEENSA_ILi2EEENSA_ILi1EEEEEENS1_32KernelTmaWarpSpecializedPingpongEEENS5_IJNSA_ILi64EEESH_SH_EEEaNS5_IJlSD_lEEEaSJ_NS4_8TiledMMAINS4_8MMA_AtomIJNS4_4SM904GMMA26MMA_64x64x32_S32S8S8_SS_TNEEEENS4_6LayoutINS5_IJSD_SD_SD_EEENS5_IJNSA_ILi0EEESS_SS_EEEEENS5_IJNS4_10UnderscoreESV_SV_EEEEENS4_23SM90_TMA_LOAD_MULTICASTENS4_14ComposedLayoutINS4_7SwizzleILi2ELi4ELi3EEENS4_18smem_ptr_flag_bitsILi8EEENSQ_INS5_IJNSA_ILi8EEESH_EEENS5_IJSH_SD_EEEEEEEvNS4_8identityESY_S18_vS19_EENS_8epilogue10collective6detail29Sm90TmaWarpSpecializedAdapterINS1C_15DefaultEpilogueIaSJ_SJ_NS1B_6thread17LinearCombinationIaLi1EiiLNS1G_9ScaleType4KindE0ELNS_15FloatRoundStyleE2EaEENS1_15EpilogueDefaultEEEEEvvEEEEvNT_6ParamsE --------------------------
	.section	.text._ZN7cutlass13device_kernelINS_4gemm6kernel13GemmUniversalIN4cute5tupleIJiiiiEEENS1_10collective13CollectiveMmaINS1_34MainloopSm90TmaGmmaWarpSpecializedILi28ENS5_IJNS4_1CILi4EEENSA_ILi2EEENSA_ILi1EEEEEENS1_32KernelTmaWarpSpecializedPingpongEEENS5_IJNSA_ILi64EEESH_SH_EEEaNS5_IJlSD_lEEEaSJ_NS4_8TiledMMAINS4_8MMA_AtomIJNS4_4SM904GMMA26MMA_64x64x32_S32S8S8_SS_TNEEEENS4_6LayoutINS5_IJSD_SD_SD_EEENS5_IJNSA_ILi0EEESS_SS_EEEEENS5_IJNS4_10UnderscoreESV_SV_EEEEENS4_23SM90_TMA_LOAD_MULTICASTENS4_14ComposedLayoutINS4_7SwizzleILi2ELi4ELi3EEENS4_18smem_ptr_flag_bitsILi8EEENSQ_INS5_IJNSA_ILi8EEESH_EEENS5_IJSH_SD_EEEEEEEvNS4_8identityESY_S18_vS19_EENS_8epilogue10collective6detail29Sm90TmaWarpSpecializedAdapterINS1C_15DefaultEpilogueIaSJ_SJ_NS1B_6thread17LinearCombinationIaLi1EiiLNS1G_9ScaleType4KindE0ELNS_15FloatRoundStyleE2EaEENS1_15EpilogueDefaultEEEEEvvEEEEvNT_6ParamsE,"ax",@progbits
	.align	128
.text._ZN7cutlass13device_kernelINS_4gemm6kernel13GemmUniversalIN4cute5tupleIJiiiiEEENS1_10collective13CollectiveMmaINS1_34MainloopSm90TmaGmmaWarpSpecializedILi28ENS5_IJNS4_1CILi4EEENSA_ILi2EEENSA_ILi1EEEEEENS1_32KernelTmaWarpSpecializedPingpongEEENS5_IJNSA_ILi64EEESH_SH_EEEaNS5_IJlSD_lEEEaSJ_NS4_8TiledMMAINS4_8MMA_AtomIJNS4_4SM904GMMA26MMA_64x64x32_S32S8S8_SS_TNEEEENS4_6LayoutINS5_IJSD_SD_SD_EEENS5_IJNSA_ILi0EEESS_SS_EEEEENS5_IJNS4_10UnderscoreESV_SV_EEEEENS4_23SM90_TMA_LOAD_MULTICASTENS4_14ComposedLayoutINS4_7SwizzleILi2ELi4ELi3EEENS4_18smem_ptr_flag_bitsILi8EEENSQ_INS5_IJNSA_ILi8EEESH_EEENS5_IJSH_SD_EEEEEEEvNS4_8identityESY_S18_vS19_EENS_8epilogue10collective6detail29Sm90TmaWarpSpecializedAdapterINS1C_15DefaultEpilogueIaSJ_SJ_NS1B_6thread17LinearCombinationIaLi1EiiLNS1G_9ScaleType4KindE0ELNS_15FloatRoundStyleE2EaEENS1_15EpilogueDefaultEEEEEvvEEEEvNT_6ParamsE:
        .type           _ZN7cutlass13device_kernelINS_4gemm6kernel13GemmUniversalIN4cute5tupleIJiiiiEEENS1_10collective13CollectiveMmaINS1_34MainloopSm90TmaGmmaWarpSpecializedILi28ENS5_IJNS4_1CILi4EEENSA_ILi2EEENSA_ILi1EEEEEENS1_32KernelTmaWarpSpecializedPingpongEEENS5_IJNSA_ILi64EEESH_SH_EEEaNS5_IJlSD_lEEEaSJ_NS4_8TiledMMAINS4_8MMA_AtomIJNS4_4SM904GMMA26MMA_64x64x32_S32S8S8_SS_TNEEEENS4_6LayoutINS5_IJSD_SD_SD_EEENS5_IJNSA_ILi0EEESS_SS_EEEEENS5_IJNS4_10UnderscoreESV_SV_EEEEENS4_23SM90_TMA_LOAD_MULTICASTENS4_14ComposedLayoutINS4_7SwizzleILi2ELi4ELi3EEENS4_18smem_ptr_flag_bitsILi8EEENSQ_INS5_IJNSA_ILi8EEESH_EEENS5_IJSH_SD_EEEEEEEvNS4_8identityESY_S18_vS19_EENS_8epilogue10collective6detail29Sm90TmaWarpSpecializedAdapterINS1C_15DefaultEpilogueIaSJ_SJ_NS1B_6thread17LinearCombinationIaLi1EiiLNS1G_9ScaleType4KindE0ELNS_15FloatRoundStyleE2EaEENS1_15EpilogueDefaultEEEEEvvEEEEvNT_6ParamsE,@function
        .size           _ZN7cutlass13device_kernelINS_4gemm6kernel13GemmUniversalIN4cute5tupleIJiiiiEEENS1_10collective13CollectiveMmaINS1_34MainloopSm90TmaGmmaWarpSpecializedILi28ENS5_IJNS4_1CILi4EEENSA_ILi2EEENSA_ILi1EEEEEENS1_32KernelTmaWarpSpecializedPingpongEEENS5_IJNSA_ILi64EEESH_SH_EEEaNS5_IJlSD_lEEEaSJ_NS4_8TiledMMAINS4_8MMA_AtomIJNS4_4SM904GMMA26MMA_64x64x32_S32S8S8_SS_TNEEEENS4_6LayoutINS5_IJSD_SD_SD_EEENS5_IJNSA_ILi0EEESS_SS_EEEEENS5_IJNS4_10UnderscoreESV_SV_EEEEENS4_23SM90_TMA_LOAD_MULTICASTENS4_14ComposedLayoutINS4_7SwizzleILi2ELi4ELi3EEENS4_18smem_ptr_flag_bitsILi8EEENSQ_INS5_IJNSA_ILi8EEESH_EEENS5_IJSH_SD_EEEEEEEvNS4_8identityESY_S18_vS19_EENS_8epilogue10collective6detail29Sm90TmaWarpSpecializedAdapterINS1C_15DefaultEpilogueIaSJ_SJ_NS1B_6thread17LinearCombinationIaLi1EiiLNS1G_9ScaleType4KindE0ELNS_15FloatRoundStyleE2EaEENS1_15EpilogueDefaultEEEEEvvEEEEvNT_6ParamsE,(.L_x_190 - _ZN7cutlass13device_kernelINS_4gemm6kernel13GemmUniversalIN4cute5tupleIJiiiiEEENS1_10collective13CollectiveMmaINS1_34MainloopSm90TmaGmmaWarpSpecializedILi28ENS5_IJNS4_1CILi4EEENSA_ILi2EEENSA_ILi1EEEEEENS1_32KernelTmaWarpSpecializedPingpongEEENS5_IJNSA_ILi64EEESH_SH_EEEaNS5_IJlSD_lEEEaSJ_NS4_8TiledMMAINS4_8MMA_AtomIJNS4_4SM904GMMA26MMA_64x64x32_S32S8S8_SS_TNEEEENS4_6LayoutINS5_IJSD_SD_SD_EEENS5_IJNSA_ILi0EEESS_SS_EEEEENS5_IJNS4_10UnderscoreESV_SV_EEEEENS4_23SM90_TMA_LOAD_MULTICASTENS4_14ComposedLayoutINS4_7SwizzleILi2ELi4ELi3EEENS4_18smem_ptr_flag_bitsILi8EEENSQ_INS5_IJNSA_ILi8EEESH_EEENS5_IJSH_SD_EEEEEEEvNS4_8identityESY_S18_vS19_EENS_8epilogue10collective6detail29Sm90TmaWarpSpecializedAdapterINS1C_15DefaultEpilogueIaSJ_SJ_NS1B_6thread17LinearCombinationIaLi1EiiLNS1G_9ScaleType4KindE0ELNS_15FloatRoundStyleE2EaEENS1_15EpilogueDefaultEEEEEvvEEEEvNT_6ParamsE)
        .other          _ZN7cutlass13device_kernelINS_4gemm6kernel13GemmUniversalIN4cute5tupleIJiiiiEEENS1_10collective13CollectiveMmaINS1_34MainloopSm90TmaGmmaWarpSpecializedILi28ENS5_IJNS4_1CILi4EEENSA_ILi2EEENSA_ILi1EEEEEENS1_32KernelTmaWarpSpecializedPingpongEEENS5_IJNSA_ILi64EEESH_SH_EEEaNS5_IJlSD_lEEEaSJ_NS4_8TiledMMAINS4_8MMA_AtomIJNS4_4SM904GMMA26MMA_64x64x32_S32S8S8_SS_TNEEEENS4_6LayoutINS5_IJSD_SD_SD_EEENS5_IJNSA_ILi0EEESS_SS_EEEEENS5_IJNS4_10UnderscoreESV_SV_EEEEENS4_23SM90_TMA_LOAD_MULTICASTENS4_14ComposedLayoutINS4_7SwizzleILi2ELi4ELi3EEENS4_18smem_ptr_flag_bitsILi8EEENSQ_INS5_IJNSA_ILi8EEESH_EEENS5_IJSH_SD_EEEEEEEvNS4_8identityESY_S18_vS19_EENS_8epilogue10collective6detail29Sm90TmaWarpSpecializedAdapterINS1C_15DefaultEpilogueIaSJ_SJ_NS1B_6thread17LinearCombinationIaLi1EiiLNS1G_9ScaleType4KindE0ELNS_15FloatRoundStyleE2EaEENS1_15EpilogueDefaultEEEEEvvEEEEvNT_6ParamsE,@"STO_CUDA_ENTRY STV_DEFAULT"
_ZN7cutlass13device_kernelINS_4gemm6kernel13GemmUniversalIN4cute5tupleIJiiiiEEENS1_10collective13CollectiveMmaINS1_34MainloopSm90TmaGmmaWarpSpecializedILi28ENS5_IJNS4_1CILi4EEENSA_ILi2EEENSA_ILi1EEEEEENS1_32KernelTmaWarpSpecializedPingpongEEENS5_IJNSA_ILi64EEESH_SH_EEEaNS5_IJlSD_lEEEaSJ_NS4_8TiledMMAINS4_8MMA_AtomIJNS4_4SM904GMMA26MMA_64x64x32_S32S8S8_SS_TNEEEENS4_6LayoutINS5_IJSD_SD_SD_EEENS5_IJNSA_ILi0EEESS_SS_EEEEENS5_IJNS4_10UnderscoreESV_SV_EEEEENS4_23SM90_TMA_LOAD_MULTICASTENS4_14ComposedLayoutINS4_7SwizzleILi2ELi4ELi3EEENS4_18smem_ptr_flag_bitsILi8EEENSQ_INS5_IJNSA_ILi8EEESH_EEENS5_IJSH_SD_EEEEEEEvNS4_8identityESY_S18_vS19_EENS_8epilogue10collective6detail29Sm90TmaWarpSpecializedAdapterINS1C_15DefaultEpilogueIaSJ_SJ_NS1B_6thread17LinearCombinationIaLi1EiiLNS1G_9ScaleType4KindE0ELNS_15FloatRoundStyleE2EaEENS1_15EpilogueDefaultEEEEEvvEEEEvNT_6ParamsE:
[----:B------:R-:W0:Y:S02]  /*0000*/  LDC R1, c[0x0][0x28] ;  /* 0x00000a00ff017b82 */ /* 0x000e240000000800 */
[----:B0-----:R-:W-:Y:S01]  /*0010*/  VIADD R1, R1, 0xfffffff8 ;  /* 0xfffffff801017836 */ /* 0x001fe20000000000 */
[----:B------:R-:W0:Y:S01]  /*0020*/  S2R R4, SR_TID.X ;  /* 0x0000000000047919 */ /* 0x000e220000002100 */
[----:B------:R-:W-:Y:S01]  /*0030*/  ELECT P0, URZ, PT ;  /* 0x00000000003f782f */ /* 0x000fe20003800000 */
[----:B------:R-:W-:Y:S01]  /*0040*/  BSSY B0, `(.L_x_0) ;  /* 0x000000f000007945 */ /* 0x000fe20003800000 */
[--C-:B0-----:R-:W-:Y:S02]  /*0050*/  SHF.R.U32.HI R2, RZ, 0x5, R4.reuse ;  /* 0x00000005ff027819 */ /* 0x101fe40000011604 */
[----:B------:R-:W-:-:S03]  /*0060*/  SHF.R.U32.HI R7, RZ, 0x7, R4 ;  /* 0x00000007ff077819 */ /* 0x000fc60000011604 */
[----:B------:R-:W0:Y:S04]  /*0070*/  SHFL.IDX PT, R5, R2, RZ, 0x1f ;  /* 0x00001fff02057589 */ /* 0x000e2800000e0000 */
[----:B------:R1:W2:Y:S01]  /*0080*/  SHFL.IDX PT, R10, R7, RZ, 0x1f ;  /* 0x00001fff070a7589 */ /* 0x0002a200000e0000 */
[----:B0-----:R-:W-:-:S13]  /*0090*/  ISETP.NE.OR P0, PT, R5, RZ, !P0 ;  /* 0x000000ff0500720c */ /* 0x001fda0004705670 */
[----:B-12---:R-:W-:Y:S05]  /*00a0*/  @P0 BRA `(.L_x_1) ;  /* 0x0000000000200947 */ /* 0x006fea0003800000 */
[----:B------:R-:W-:Y:S02]  /*00b0*/  ULDC.64 UR4, c[0x0][0x198] ;  /* 0x0000660000047ab9 */ /* 0x000fe40000000a00 */
[----:B------:R-:W-:Y:S02]  /*00c0*/  UIADD3 UR6, UP0, UR4, 0xf0, URZ ;  /* 0x000000f004067890 */ /* 0x000fe4000ff1e03f */
[----:B------:R-:W-:Y:S02]  /*00d0*/  UIADD3 UR4, UP1, UR4, 0x1f0, URZ ;  /* 0x000001f004047890 */ /* 0x000fe4000ff3e03f */
[----:B------:R-:W-:Y:S02]  /*00e0*/  UIADD3.X UR7, URZ, UR5, URZ, UP0, !UPT ;  /* 0x000000053f077290 */ /* 0x000fe400087fe43f */
[----:B------:R-:W-:-:S07]  /*00f0*/  UIADD3.X UR5, URZ, UR5, URZ, UP1, !UPT ;  /* 0x000000053f057290 */ /* 0x000fce0008ffe43f */
[----:B------:R0:W-:Y:S02]  /*0100*/  UTMACCTL.PF [UR6] ;  /* 0x00000000060079b9 */ /* 0x0001e40008040000 */
[----:B------:R0:W-:Y:S02]  /*0110*/  UTMACCTL.PF [UR4] ;  /* 0x00000000040079b9 */ /* 0x0001e40008040000 */
[----:B0-----:R-:W-:Y:S01]  /*0120*/  NOP ;  /* 0x0000000000007918 */ /* 0x001fe20000000000 */
.L_x_1:
[----:B------:R-:W-:Y:S05]  /*0130*/  BSYNC B0 ;  /* 0x0000000000007941 */ /* 0x000fea0003800000 */
.L_x_0:
[----:B------:R-:W0:Y:S01]  /*0140*/  SHFL.IDX PT, R8, R2, RZ, 0x1f ;  /* 0x00001fff02087589 */ /* 0x000e2200000e0000 */
[----:B------:R-:W-:-:S04]  /*0150*/  SHF.R.S32.HI R3, RZ, 0x1f, R4 ;  /* 0x0000001fff037819 */ /* 0x000fc80000011404 */
[----:B------:R-:W-:-:S04]  /*0160*/  LEA.HI R3, R3, R4, RZ, 0x7 ;  /* 0x0000000403037211 */ /* 0x000fc800078f38ff */
[----:B------:R-:W-:-:S05]  /*0170*/  LOP3.LUT R3, R3, 0xffffff80, RZ, 0xc0, !PT ;  /* 0xffffff8003037812 */ /* 0x000fca00078ec0ff */
[----:B------:R-:W-:Y:S01]  /*0180*/  IMAD.IADD R3, R4, 0x1, -R3 ;  /* 0x0000000104037824 */ /* 0x000fe200078e0a03 */
[----:B0-----:R-:W-:-:S13]  /*0190*/  ISETP.NE.AND P0, PT, R8, RZ, PT ;  /* 0x000000ff0800720c */ /* 0x001fda0003f05270 */
[----:B------:R-:W-:Y:S05]  /*01a0*/  @P0 BRA `(.L_x_2) ;  /* 0x0000000400240947 */ /* 0x000fea0003800000 */
[----:B------:R-:W-:Y:S01]  /*01b0*/  ELECT P0, URZ, PT ;  /* 0x00000000003f782f */ /* 0x000fe20003800000 */
[----:B------:R-:W-:-:S12]  /*01c0*/  BSSY B0, `(.L_x_2) ;  /* 0x0000047000007945 */ /* 0x000fd80003800000 */
[----:B------:R-:W-:Y:S05]  /*01d0*/  @!P0 BRA `(.L_x_3) ;  /* 0x0000000400148947 */ /* 0x000fea0003800000 */
[----:B------:R-:W0:Y:S01]  /*01e0*/  S2UR UR8, SR_CgaCtaId ;  /* 0x00000000000879c3 */ /* 0x000e220000008800 */
[----:B------:R-:W-:Y:S01]  /*01f0*/  UMOV UR4, 0x400 ;  /* 0x0000040000047882 */ /* 0x000fe20000000000 */
[----:B------:R-:W-:Y:S01]  /*0200*/  UMOV UR5, 0x1 ;  /* 0x0000000100057882 */ /* 0x000fe20000000000 */
[----:B------:R-:W-:Y:S02]  /*0210*/  UMOV UR6, 0x5 ;  /* 0x0000000500067882 */ /* 0x000fe40000000000 */
[----:B------:R-:W-:-:S04]  /*0220*/  UIADD3 UR6, -UR6, 0x100000, URZ ;  /* 0x0010000006067890 */ /* 0x000fc8000fffe13f */
[----:B------:R-:W-:Y:S02]  /*0230*/  USHF.L.U32 UR7, UR6, 0xb, URZ ;  /* 0x0000000b06077899 */ /* 0x000fe4000800063f */
[----:B------:R-:W-:Y:S02]  /*0240*/  USHF.L.U32 UR6, UR6, 0x1, URZ ;  /* 0x0000000106067899 */ /* 0x000fe4000800063f */
[----:B0-----:R-:W-:Y:S02]  /*0250*/  ULEA UR8, UR8, UR4, 0x18 ;  /* 0x0000000408087291 */ /* 0x001fe4000f8ec03f */
[----:B------:R-:W-:-:S04]  /*0260*/  UIADD3 UR4, -UR5, 0x100000, URZ ;  /* 0x0010000005047890 */ /* 0x000fc8000fffe13f */
[----:B------:R-:W-:Y:S02]  /*0270*/  USHF.L.U32 UR5, UR4, 0xb, URZ ;  /* 0x0000000b04057899 */ /* 0x000fe4000800063f */
[----:B------:R-:W-:Y:S01]  /*0280*/  USHF.L.U32 UR4, UR4, 0x1, URZ ;  /* 0x0000000104047899 */ /* 0x000fe2000800063f */
[----:B------:R-:W0:Y:S11]  /*0290*/  FENCE.VIEW.ASYNC.S ;  /* 0x00000000000073c6 */ /* 0x000e360000000000 */
[----:B0-----:R0:W1:Y:S01]  /*02a0*/  SYNCS.EXCH.64 URZ, [UR8], UR4 ;  /* 0x00000004083f75b2 */ /* 0x0010620008000100 */
[----:B------:R0:W2:Y:S01]  /*02b0*/  SYNCS.EXCH.64 URZ, [UR8+0xe0], UR6 ;  /* 0x0000e006083f75b2 */ /* 0x0000a20008000100 */
[----:B------:R0:W3:Y:S01]  /*02c0*/  SYNCS.EXCH.64 URZ, [UR8+0x8], UR4 ;  /* 0x00000804083f75b2 */ /* 0x0000e20008000100 */
[----:B------:R0:W4:Y:S01]  /*02d0*/  SYNCS.EXCH.64 URZ, [UR8+0xe8], UR6 ;  /* 0x0000e806083f75b2 */ /* 0x0001220008000100 */
[----:B------:R0:W0:Y:S01]  /*02e0*/  SYNCS.EXCH.64 URZ, [UR8+0x10], UR4 ;  /* 0x00001004083f75b2 */ /* 0x0000220008000100 */
        /* <DEDUP_REMOVED lines=51> */
[----:B-1234-:R-:W-:Y:S01]  /*0620*/  NOP ;  /* 0x0000000000007918 */ /* 0x01efe20000000000 */
.L_x_3:
[----:B0-----:R-:W-:Y:S05]  /*0630*/  BSYNC B0 ;  /* 0x0000000000007941 */ /* 0x001fea0003800000 */
.L_x_2:
[----:B------:R-:W0:Y:S01]  /*0640*/  S2UR UR12, SR_CTAID.X ;  /* 0x00000000000c79c3 */ /* 0x000e220000002500 */
[----:B------:R-:W-:Y:S01]  /*0650*/  SHF.R.S32.HI R0, RZ, 0x1f, R3 ;  /* 0x0000001fff007819 */ /* 0x000fe20000011403 */
[----:B------:R-:W1:Y:S01]  /*0660*/  SHFL.IDX PT, R15, R2, RZ, 0x1f ;  /* 0x00001fff020f7589 */ /* 0x000e6200000e0000 */
[----:B------:R-:W-:Y:S02]  /*0670*/  SHF.R.S32.HI R11, RZ, 0x1f, R8 ;  /* 0x0000001fff0b7819 */ /* 0x000fe40000011408 */
[----:B------:R-:W-:Y:S02]  /*0680*/  ELECT P0, URZ, PT ;  /* 0x00000000003f782f */ /* 0x000fe40003800000 */
[----:B------:R-:W-:Y:S01]  /*0690*/  LEA.HI R6, R0, R3, RZ, 0x3 ;  /* 0x0000000300067211 */ /* 0x000fe200078f18ff */
[----:B------:R2:W3:Y:S01]  /*06a0*/  SHFL.IDX PT, R13, R2, RZ, 0x1f ;  /* 0x00001fff020d7589 */ /* 0x0004e200000e0000 */
[----:B------:R-:W-:Y:S02]  /*06b0*/  LEA.HI R11, R11, R8, RZ, 0x2 ;  /* 0x000000080b0b7211 */ /* 0x000fe400078f10ff */
[----:B------:R-:W-:-:S02]  /*06c0*/  ELECT P1, URZ, PT ;  /* 0x00000000003f782f */ /* 0x000fc40003820000 */
[--C-:B------:R-:W-:Y:S01]  /*06d0*/  SHF.R.S32.HI R9, RZ, 0x3, R6.reuse ;  /* 0x00000003ff097819 */ /* 0x100fe20000011406 */
[----:B------:R-:W-:Y:S01]  /*06e0*/  ULDC UR4, c[0x0][0x150] ;  /* 0x0000540000047ab9 */ /* 0x000fe20000000800 */
[----:B------:R-:W-:Y:S01]  /*06f0*/  SHF.R.S32.HI R12, RZ, 0x1f, R6 ;  /* 0x0000001fff0c7819 */ /* 0x000fe20000011406 */
[----:B------:R-:W4:Y:S01]  /*0700*/  LDC R14, c[0x0][0x140] ;  /* 0x00005000ff0e7b82 */ /* 0x000f220000000800 */
[----:B------:R-:W5:Y:S01]  /*0710*/  S2R R6, SR_CTAID.Y ;  /* 0x0000000000067919 */ /* 0x000f620000002600 */
[----:B------:R-:W-:Y:S01]  /*0720*/  LOP3.LUT R11, R11, 0x3ffffffc, RZ, 0xc0, !PT ;  /* 0x3ffffffc0b0b7812 */ /* 0x000fe200078ec0ff */
[----:B------:R-:W-:Y:S01]  /*0730*/  UMOV UR11, 0x80 ;  /* 0x00000080000b7882 */ /* 0x000fe20000000000 */
[----:B------:R-:W-:Y:S01]  /*0740*/  LEA.HI R12, R12, R9, RZ, 0x2 ;  /* 0x000000090c0c7211 */ /* 0x000fe200078f10ff */
[----:B------:R-:W-:Y:S01]  /*0750*/  NOP ;  /* 0x0000000000007918 */ /* 0x000fe20000000000 */
[----:B--2---:R-:W-:Y:S01]  /*0760*/  SHF.R.S32.HI R2, RZ, 0x1f, R5 ;  /* 0x0000001fff027819 */ /* 0x004fe20000011405 */
[----:B------:R-:W-:Y:S01]  /*0770*/  IMAD.IADD R11, R8, 0x1, -R11 ;  /* 0x00000001080b7824 */ /* 0x000fe200078e0a0b */
[----:B------:R-:W-:Y:S01]  /*0780*/  LOP3.LUT R12, R12, 0xfffffffc, RZ, 0xc0, !PT ;  /* 0xfffffffc0c0c7812 */ /* 0x000fe200078ec0ff */
[----:B------:R-:W2:Y:S01]  /*0790*/  LDC R25, c[0x0][0x148] ;  /* 0x00005200ff197b82 */ /* 0x000ea20000000800 */
[----:B------:R-:W-:Y:S01]  /*07a0*/  LEA.HI R2, R2, R5, RZ, 0x2 ;  /* 0x0000000502027211 */ /* 0x000fe200078f10ff */
[----:B------:R-:W-:Y:S01]  /*07b0*/  NOP ;  /* 0x0000000000007918 */ /* 0x000fe20000000000 */
[C---:B------:R-:W-:Y:S01]  /*07c0*/  VIADD R35, R10.reuse, 0xffffffff ;  /* 0xffffffff0a237836 */ /* 0x040fe20000000000 */
[----:B------:R-:W-:Y:S01]  /*07d0*/  ISETP.NE.AND P3, PT, R10, RZ, PT ;  /* 0x000000ff0a00720c */ /* 0x000fe20003f65270 */
[----:B------:R-:W-:Y:S01]  /*07e0*/  IMAD.IADD R12, R9, 0x1, -R12 ;  /* 0x00000001090c7824 */ /* 0x000fe200078e0a0c */
[----:B0-----:R-:W-:Y:S01]  /*07f0*/  I2FP.F32.U32 R9, UR12 ;  /* 0x0000000c00097c45 */ /* 0x001fe20008201000 */
[----:B------:R-:W-:Y:S01]  /*0800*/  IMAD.MOV.U32 R57, RZ, RZ, 0x1 ;  /* 0x00000001ff397424 */ /* 0x000fe200078e00ff */
[----:B-1----:R-:W-:Y:S01]  /*0810*/  ISETP.NE.OR P0, PT, R15, RZ, !P0 ;  /* 0x000000ff0f00720c */ /* 0x002fe20004705670 */
[----:B------:R-:W-:Y:S01]  /*0820*/  IMAD R11, R11, 0x4, R12 ;  /* 0x000000040b0b7824 */ /* 0x000fe200078e020c */
[----:B---3--:R-:W-:Y:S01]  /*0830*/  ISETP.NE.OR P1, PT, R13, RZ, !P1 ;  /* 0x000000ff0d00720c */ /* 0x008fe20004f25670 */
[----:B------:R-:W-:Y:S01]  /*0840*/  FMUL R9, R9, UR4 ;  /* 0x0000000409097c20 */ /* 0x000fe20008400000 */
[----:B------:R-:W0:Y:S01]  /*0850*/  LDC R13, c[0x0][0x144] ;  /* 0x00005100ff0d7b82 */ /* 0x000e220000000800 */
[----:B------:R-:W-:Y:S01]  /*0860*/  LOP3.LUT R2, R2, 0xfffffffc, RZ, 0xc0, !PT ;  /* 0xfffffffc02027812 */ /* 0x000fe200078ec0ff */
[----:B------:R-:W-:Y:S01]  /*0870*/  ULDC UR4, c[0x0][0x154] ;  /* 0x0000550000047ab9 */ /* 0x000fe20000000800 */
[----:B------:R-:W-:Y:S01]  /*0880*/  SHF.R.S32.HI R8, RZ, 0x1f, R11 ;  /* 0x0000001fff087819 */ /* 0x000fe2000001140b */
[----:B------:R-:W-:Y:S01]  /*0890*/  IMAD.SHL.U32 R56, R11, 0x4, RZ ;  /* 0x000000040b387824 */ /* 0x000fe200078e00ff */
[----:B------:R-:W1:Y:S01]  /*08a0*/  F2I.U32.TRUNC.NTZ R9, R9 ;  /* 0x0000000900097305 */ /* 0x000e62000020f000 */
[----:B------:R-:W-:Y:S01]  /*08b0*/  IMAD.IADD R5, R5, 0x1, -R2 ;  /* 0x0000000105057824 */ /* 0x000fe200078e0a02 */
[----:B------:R-:W-:-:S02]  /*08c0*/  LEA.HI R8, R8, R11, RZ, 0x2 ;  /* 0x0000000b08087211 */ /* 0x000fc400078f10ff */
[----:B------:R-:W-:Y:S01]  /*08d0*/  VOTEU.ALL UP2, P0 ;  /* 0x00000000003f7886 */ /* 0x000fe20000040000 */
[----:B------:R-:W-:Y:S01]  /*08e0*/  LOP3.LUT R56, R11, 0xc, R56, 0x78, !PT ;  /* 0x0000000c0b387812 */ /* 0x000fe200078e7838 */
[----:B------:R-:W-:Y:S01]  /*08f0*/  VOTEU.ALL UP3, P1 ;  /* 0x00000000003f7886 */ /* 0x000fe20000860000 */
[----:B-----5:R-:W-:Y:S01]  /*0900*/  I2FP.F32.U32 R2, R6 ;  /* 0x0000000600027245 */ /* 0x020fe20000201000 */
[----:B------:R-:W-:Y:S01]  /*0910*/  VOTEU.ALL UP4, P1 ;  /* 0x00000000003f7886 */ /* 0x000fe20000880000 */
[----:B------:R-:W3:Y:S01]  /*0920*/  @!UP2 S2UR UR7, SR_CgaCtaId ;  /* 0x000000000007a9c3 */ /* 0x000ee20000008800 */
[----:B------:R-:W-:Y:S01]  /*0930*/  LOP3.LUT R8, R8, 0xfffffffc, RZ, 0xc0, !PT ;  /* 0xfffffffc08087812 */ /* 0x000fe200078ec0ff */
[----:B------:R-:W-:Y:S01]  /*0940*/  @!UP2 UMOV UR6, 0x400 ;  /* 0x000004000006a882 */ /* 0x000fe20000000000 */
[----:B------:R-:W-:Y:S01]  /*0950*/  FMUL R2, R2, UR4 ;  /* 0x0000000402027c20 */ /* 0x000fe20008400000 */
[----:B------:R-:W-:Y:S01]  /*0960*/  UMOV UR4, 0x20 ;  /* 0x0000002000047882 */ /* 0x000fe20000000000 */
[----:B------:R-:W-:Y:S01]  /*0970*/  @!UP3 UMOV UR9, 0x400 ;  /* 0x000004000009b882 */ /* 0x000fe20000000000 */
[----:B-1----:R-:W-:Y:S01]  /*0980*/  IMAD.MOV R12, RZ, RZ, -R9 ;  /* 0x000000ffff0c7224 */ /* 0x002fe200078e0a09 */
[----:B------:R-:W-:-:S04]  /*0990*/  @!UP2 UIADD3 UR4, -UR4, 0x100000, URZ ;  /* 0x001000000404a890 */ /* 0x000fc8000fffe13f */
[----:B------:R-:W-:Y:S02]  /*09a0*/  @!UP2 USHF.L.U32 UR5, UR4, 0xb, URZ ;  /* 0x0000000b0405a899 */ /* 0x000fe4000800063f */
[----:B------:R-:W-:Y:S01]  /*09b0*/  @!UP2 USHF.L.U32 UR4, UR4, 0x1, URZ ;  /* 0x000000010404a899 */ /* 0x000fe2000800063f */
[----:B------:R-:W1:Y:S01]  /*09c0*/  @!UP3 S2UR UR10, SR_CgaCtaId ;  /* 0x00000000000ab9c3 */ /* 0x000e620000008800 */
[----:B------:R-:W-:Y:S01]  /*09d0*/  IMAD.IADD R8, R11, 0x1, -R8 ;  /* 0x000000010b087824 */ /* 0x000fe200078e0a08 */
[----:B------:R-:W5:Y:S01]  /*09e0*/  F2I.U32.TRUNC.NTZ R2, R2 ;  /* 0x0000000200027305 */ /* 0x000f62000020f000 */
[----:B0-----:R-:W-:Y:S01]  /*09f0*/  IMAD R21, R13, R12, UR12 ;  /* 0x0000000c0d157e24 */ /* 0x001fe2000f8e020c */
[----:B------:R-:W-:Y:S01]  /*0a00*/  VOTEU.ALL UP5, P1 ;  /* 0x00000000003f7886 */ /* 0x000fe200008a0000 */
[----:B----4-:R-:W-:Y:S01]  /*0a10*/  ISETP.EQ.U32.AND P2, PT, R14, 0x1, PT ;  /* 0x000000010e00780c */ /* 0x010fe20003f42070 */
[----:B------:R-:W-:Y:S01]  /*0a20*/  VOTEU.ALL UP0, P0 ;  /* 0x00000000003f7886 */ /* 0x000fe20000000000 */
[----:B------:R-:W-:Y:S01]  /*0a30*/  VOTEU.ALL UP1, P0 ;  /* 0x00000000003f7886 */ /* 0x000fe20000020000 */
[----:B------:R-:W-:Y:S01]  /*0a40*/  ISETP.NE.AND P4, PT, R8, R21, PT ;  /* 0x000000150800720c */ /* 0x000fe20003f85270 */
[----:B------:R0:W4:Y:S01]  /*0a50*/  SHFL.IDX PT, R14, R7, RZ, 0x1f ;  /* 0x00001fff070e7589 */ /* 0x00012200000e0000 */
[----:B------:R-:W-:-:S02]  /*0a60*/  LOP3.LUT P0, RZ, R3, 0x7, RZ, 0xc0, !PT ;  /* 0x0000000703ff7812 */ /* 0x000fc4000780c0ff */
[----:B------:R-:W-:Y:S02]  /*0a70*/  ISETP.GE.U32.AND P6, PT, R35, 0x2, PT ;  /* 0x000000022300780c */ /* 0x000fe40003fc6070 */
[----:B------:R-:W-:Y:S01]  /*0a80*/  ISETP.LT.U32.AND P0, PT, R56, 0x8, !P0 ;  /* 0x000000083800780c */ /* 0x000fe20004701070 */
[----:B---3--:R-:W-:Y:S01]  /*0a90*/  @!UP2 ULEA UR8, UR7, UR6, 0x18 ;  /* 0x000000060708a291 */ /* 0x008fe2000f8ec03f */
[----:B-----5:R-:W-:Y:S01]  /*0aa0*/  IMAD.MOV R20, RZ, RZ, -R2 ;  /* 0x000000ffff147224 */ /* 0x020fe200078e0a02 */
[----:B------:R-:W-:-:S04]  /*0ab0*/  @!UP3 UIADD3 UR6, -UR11, 0x100000, URZ ;  /* 0x001000000b06b890 */ /* 0x000fc8000fffe13f */
[----:B------:R-:W-:Y:S02]  /*0ac0*/  @!UP3 USHF.L.U32 UR7, UR6, 0xb, URZ ;  /* 0x0000000b0607b899 */ /* 0x000fe4000800063f */
[----:B------:R-:W-:Y:S01]  /*0ad0*/  @!UP3 USHF.L.U32 UR6, UR6, 0x1, URZ ;  /* 0x000000010606b899 */ /* 0x000fe2000800063f */
[----:B------:R-:W-:Y:S01]  /*0ae0*/  VOTEU.ALL UP2, P1 ;  /* 0x00000000003f7886 */ /* 0x000fe20000840000 */
[----:B------:R-:W-:Y:S01]  /*0af0*/  @P4 SHF.R.S32.HI R9, RZ, 0x1f, R56 ;  /* 0x0000001fff094819 */ /* 0x000fe20000011438 */
[----:B--2---:R-:W-:Y:S01]  /*0b00*/  IMAD R2, R25, R20, R6 ;  /* 0x0000001419027224 */ /* 0x004fe200078e0206 */
[----:B-1----:R-:W-:Y:S02]  /*0b10*/  @!UP3 ULEA UR9, UR10, UR9, 0x18 ;  /* 0x000000090a09b291 */ /* 0x002fe4000f8ec03f */
[----:B------:R-:W-:Y:S01]  /*0b20*/  @P4 LEA.HI R9, R9, R56, RZ, 0x2 ;  /* 0x0000003809094211 */ /* 0x000fe200078f10ff */
[----:B------:R-:W-:Y:S01]  /*0b30*/  VOTEU.ALL UP3, P1 ;  /* 0x00000000003f7886 */ /* 0x000fe20000860000 */
[----:B------:R-:W-:Y:S01]  /*0b40*/  ISETP.NE.AND P1, PT, R5, 0x3, PT ;  /* 0x000000030500780c */ /* 0x000fe20003f25270 */
[----:B------:R-:W1:Y:S02]  /*0b50*/  FENCE.VIEW.ASYNC.S ;  /* 0x00000000000073c6 */ /* 0x000e640000000000 */
[----:B-1----:R0:W1:Y:S01]  /*0b60*/  @!UP0 SYNCS.EXCH.64 URZ, [UR8+0x1f0], UR4 ;  /* 0x0001f004083f85b2 */ /* 0x0020620008000100 */
[----:B------:R-:W-:-:S02]  /*0b70*/  @P4 SHF.R.S32.HI R9, RZ, 0x2, R9 ;  /* 0x00000002ff094819 */ /* 0x000fc40000011409 */
[----:B------:R-:W-:Y:S02]  /*0b80*/  ISETP.EQ.OR P1, PT, R5, RZ, !P1 ;  /* 0x000000ff0500720c */ /* 0x000fe40004f22670 */
[----:B------:R-:W-:Y:S02]  /*0b90*/  @P4 ISETP.NE.AND P5, PT, R9, R2, PT ;  /* 0x000000020900420c */ /* 0x000fe40003fa5270 */
[----:B------:R-:W-:Y:S02]  /*0ba0*/  ISETP.EQ.AND P1, PT, R10, RZ, P1 ;  /* 0x000000ff0a00720c */ /* 0x000fe40000f22270 */
[----:B------:R-:W-:Y:S02]  /*0bb0*/  SEL R2, RZ, 0x1, !P0 ;  /* 0x00000001ff027807 */ /* 0x000fe40004000000 */
[----:B------:R-:W-:Y:S02]  /*0bc0*/  @P4 SEL R57, RZ, 0x1, P5 ;  /* 0x00000001ff394807 */ /* 0x000fe40002800000 */
[----:B------:R-:W-:-:S02]  /*0bd0*/  SEL R16, RZ, 0x1, !P1 ;  /* 0x00000001ff107807 */ /* 0x000fc40004800000 */
[----:B------:R-:W-:Y:S01]  /*0be0*/  LOP3.LUT R57, R57, R2, RZ, 0xc0, !PT ;  /* 0x0000000239397212 */ /* 0x000fe200078ec0ff */
[----:B------:R0:W2:Y:S01]  /*0bf0*/  @!UP1 SYNCS.EXCH.64 URZ, [UR8+0x1f8], UR4 ;  /* 0x0001f804083f95b2 */ /* 0x0000a20008000100 */
[----:B------:R-:W-:Y:S01]  /*0c00*/  NOP ;  /* 0x0000000000007918 */ /* 0x000fe20000000000 */
[----:B------:R-:W-:Y:S01]  /*0c10*/  SEL R16, R16, 0x2, P6 ;  /* 0x0000000210107807 */ /* 0x000fe20003000000 */
[----:B------:R0:W3:Y:S01]  /*0c20*/  @!UP2 SYNCS.EXCH.64 URZ, [UR9+0x1d0], UR6 ;  /* 0x0001d006093fa5b2 */ /* 0x0000e20008000100 */
[----:B------:R0:W0:Y:S01]  /*0c30*/  @!UP3 SYNCS.EXCH.64 URZ, [UR9+0x1d8], UR6 ;  /* 0x0001d806093fb5b2 */ /* 0x0000220008000100 */
[----:B------:R0:W0:Y:S01]  /*0c40*/  @!UP4 SYNCS.EXCH.64 URZ, [UR9+0x1e0], UR6 ;  /* 0x0001e006093fc5b2 */ /* 0x0000220008000100 */
[----:B------:R0:W0:Y:S01]  /*0c50*/  @!UP5 SYNCS.EXCH.64 URZ, [UR9+0x1e8], UR6 ;  /* 0x0001e806093fd5b2 */ /* 0x0000220008000100 */
[----:B------:R-:W-:Y:S01]  /*0c60*/  NOP ;  /* 0x0000000000007918 */ /* 0x000fe20000000000 */
[----:B-1--4-:R-:W-:Y:S05]  /*0c70*/  @!P2 BRA `(.L_x_4) ;  /* 0x000000000008a947 */ /* 0x012fea0003800000 */
[----:B0-23--:R-:W-:Y:S01]  /*0c80*/  UCGABAR_ARV ;  /* 0x00000000000079c7 */ /* 0x00dfe20008000000 */
[----:B------:R-:W-:Y:S05]  /*0c90*/  BRA `(.L_x_5) ;  /* 0x0000000000047947 */ /* 0x000fea0003800000 */
.L_x_4:
[----:B0-23--:R-:W-:Y:S01]  /*0ca0*/  NOP ;  /* 0x0000000000007918 */ /* 0x00dfe20000000000 */
.L_x_5:
[----:B------:R-:W-:Y:S01]  /*0cb0*/  ULDC.64 UR4, c[0x0][0x598] ;  /* 0x0001660000047ab9 */ /* 0x000fe20000000a00 */
[----:B------:R-:W-:Y:S01]  /*0cc0*/  ULDC.64 UR36, c[0x0][0x208] ;  /* 0x0000820000247ab9 */ /* 0x000fe20000000a00 */
[----:B------:R-:W-:-:S04]  /*0cd0*/  ISETP.NE.U32.AND P0, PT, RZ, UR4, PT ;  /* 0x00000004ff007c0c */ /* 0x000fc8000bf05070 */
[----:B------:R-:W-:-:S13]  /*0ce0*/  ISETP.NE.AND.EX P0, PT, RZ, UR5, PT, P0 ;  /* 0x00000005ff007c0c */ /* 0x000fda000bf05300 */
[----:B------:R-:W-:Y:S05]  /*0cf0*/  @!P0 BRA `(.L_x_6) ;  /* 0x00000000001c8947 */ /* 0x000fea0003800000 */
[----:B------:R-:W0:Y:S02]  /*0d00*/  LDC.64 R8, c[0x0][0x598] ;  /* 0x00016600ff087b82 */ /* 0x000e240000000a00 */
[----:B0-----:R-:W2:Y:S02]  /*0d10*/  LDG.E.64 R8, desc[UR36][R8.64] ;  /* 0x0000002408087981 */ /* 0x001ea4000c1e1b00 */
[----:B--2---:R-:W-:-:S04]  /*0d20*/  ISETP.NE.U32.AND P0, PT, R8, RZ, PT ;  /* 0x000000ff0800720c */ /* 0x004fc80003f05070 */
[----:B------:R-:W-:-:S13]  /*0d30*/  ISETP.NE.AND.EX P0, PT, R9, RZ, PT, P0 ;  /* 0x000000ff0900720c */ /* 0x000fda0003f05300 */
[----:B------:R-:W-:Y:S05]  /*0d40*/  @!P0 BRA `(.L_x_6) ;  /* 0x0000000000088947 */ /* 0x000fea0003800000 */
[----:B------:R0:W5:Y:S01]  /*0d50*/  LD.E R58, desc[UR36][R8.64] ;  /* 0x00000024083a7980 */ /* 0x000162000c101900 */
[----:B------:R-:W-:Y:S05]  /*0d60*/  BRA `(.L_x_7) ;  /* 0x0000000000247947 */ /* 0x000fea0003800000 */
.L_x_6:
[----:B------:R-:W-:Y:S02]  /*0d70*/  ULDC.64 UR4, c[0x0][0x588] ;  /* 0x0001620000047ab9 */ /* 0x000fe40000000a00 */
[----:B------:R-:W-:-:S04]  /*0d80*/  ISETP.NE.U32.AND P0, PT, RZ, UR4, PT ;  /* 0x00000004ff007c0c */ /* 0x000fc8000bf05070 */
[----:B------:R-:W-:-:S13]  /*0d90*/  ISETP.NE.AND.EX P0, PT, RZ, UR5, PT, P0 ;  /* 0x00000005ff007c0c */ /* 0x000fda000bf05300 */
[----:B------:R-:W-:Y:S05]  /*0da0*/  @!P0 BRA `(.L_x_8) ;  /* 0x00000000000c8947 */ /* 0x000fea0003800000 */
[----:B------:R-:W0:Y:S02]  /*0db0*/  LDC.64 R58, c[0x0][0x588] ;  /* 0x00016200ff3a7b82 */ /* 0x000e240000000a00 */
[----:B0-----:R1:W5:Y:S01]  /*0dc0*/  LDG.E R58, desc[UR36][R58.64] ;  /* 0x000000243a3a7981 */ /* 0x001362000c1e1900 */
[----:B------:R-:W-:Y:S05]  /*0dd0*/  BRA `(.L_x_7) ;  /* 0x0000000000087947 */ /* 0x000fea0003800000 */
.L_x_8:
[----:B------:R-:W-:Y:S02]  /*0de0*/  ULDC UR4, c[0x0][0x580] ;  /* 0x0001600000047ab9 */ /* 0x000fe40000000800 */
[----:B------:R-:W-:-:S07]  /*0df0*/  IMAD.U32 R58, RZ, RZ, UR4 ;  /* 0x00000004ff3a7e24 */ /* 0x000fce000f8e00ff */
.L_x_7:
[----:B------:R-:W-:Y:S02]  /*0e00*/  ULDC.64 UR4, c[0x0][0x5a0] ;  /* 0x0001680000047ab9 */ /* 0x000fe40000000a00 */
[----:B------:R-:W-:-:S04]  /*0e10*/  ISETP.NE.U32.AND P0, PT, RZ, UR4, PT ;  /* 0x00000004ff007c0c */ /* 0x000fc8000bf05070 */
[----:B------:R-:W-:-:S13]  /*0e20*/  ISETP.NE.AND.EX P0, PT, RZ, UR5, PT, P0 ;  /* 0x00000005ff007c0c */ /* 0x000fda000bf05300 */
[----:B------:R-:W-:Y:S05]  /*0e30*/  @!P0 BRA `(.L_x_9) ;  /* 0x00000000001c8947 */ /* 0x000fea0003800000 */
[----:B0-----:R-:W0:Y:S02]  /*0e40*/  LDC.64 R8, c[0x0][0x5a0] ;  /* 0x00016800ff087b82 */ /* 0x001e240000000a00 */
[----:B0-----:R-:W2:Y:S02]  /*0e50*/  LDG.E.64 R8, desc[UR36][R8.64] ;  /* 0x0000002408087981 */ /* 0x001ea4000c1e1b00 */
[----:B--2---:R-:W-:-:S04]  /*0e60*/  ISETP.NE.U32.AND P0, PT, R8, RZ, PT ;  /* 0x000000ff0800720c */ /* 0x004fc80003f05070 */
[----:B------:R-:W-:-:S13]  /*0e70*/  ISETP.NE.AND.EX P0, PT, R9, RZ, PT, P0 ;  /* 0x000000ff0900720c */ /* 0x000fda0003f05300 */
[----:B------:R-:W-:Y:S05]  /*0e80*/  @!P0 BRA `(.L_x_9) ;  /* 0x0000000000088947 */ /* 0x000fea0003800000 */
[----:B-1----:R0:W5:Y:S01]  /*0e90*/  LD.E R59, desc[UR36][R8.64] ;  /* 0x00000024083b7980 */ /* 0x002162000c101900 */
[----:B------:R-:W-:Y:S05]  /*0ea0*/  BRA `(.L_x_10) ;  /* 0x0000000000247947 */ /* 0x000fea0003800000 */
.L_x_9:
[----:B------:R-:W-:Y:S02]  /*0eb0*/  ULDC.64 UR4, c[0x0][0x590] ;  /* 0x0001640000047ab9 */ /* 0x000fe40000000a00 */
[----:B------:R-:W-:-:S04]  /*0ec0*/  ISETP.NE.U32.AND P0, PT, RZ, UR4, PT ;  /* 0x00000004ff007c0c */ /* 0x000fc8000bf05070 */
[----:B------:R-:W-:-:S13]  /*0ed0*/  ISETP.NE.AND.EX P0, PT, RZ, UR5, PT, P0 ;  /* 0x00000005ff007c0c */ /* 0x000fda000bf05300 */
[----:B------:R-:W-:Y:S05]  /*0ee0*/  @!P0 BRA `(.L_x_11) ;  /* 0x00000000000c8947 */ /* 0x000fea0003800000 */
[----:B0-----:R-:W1:Y:S02]  /*0ef0*/  LDC.64 R8, c[0x0][0x590] ;  /* 0x00016400ff087b82 */ /* 0x001e640000000a00 */
[----:B-1----:R1:W5:Y:S01]  /*0f00*/  LDG.E R59, desc[UR36][R8.64] ;  /* 0x00000024083b7981 */ /* 0x002362000c1e1900 */
[----:B------:R-:W-:Y:S05]  /*0f10*/  BRA `(.L_x_10) ;  /* 0x0000000000087947 */ /* 0x000fea0003800000 */
.L_x_11:
[----:B------:R-:W-:Y:S02]  /*0f20*/  ULDC UR4, c[0x0][0x584] ;  /* 0x0001610000047ab9 */ /* 0x000fe40000000800 */
[----:B-1----:R-:W-:-:S07]  /*0f30*/  IMAD.U32 R59, RZ, RZ, UR4 ;  /* 0x00000004ff3b7e24 */ /* 0x002fce000f8e00ff */
.L_x_10:
[----:B------:R-:W2:Y:S01]  /*0f40*/  LDC R2, c[0x0][0x65c] ;  /* 0x00019700ff027b82 */ /* 0x000ea20000000800 */
[----:B------:R-:W-:Y:S01]  /*0f50*/  ULDC UR6, c[0x0][0x28c] ;  /* 0x0000a30000067ab9 */ /* 0x000fe20000000800 */
[----:B------:R-:W-:Y:S01]  /*0f60*/  ISETP.NE.AND P0, PT, R10, 0x2, PT ;  /* 0x000000020a00780c */ /* 0x000fe20003f05270 */
[----:B------:R-:W-:Y:S01]  /*0f70*/  UIADD3 UR6, UR6, 0x3f, URZ ;  /* 0x0000003f06067890 */ /* 0x000fe2000fffe03f */
[----:B01----:R-:W-:Y:S01]  /*0f80*/  IMAD.U32 R8, RZ, RZ, UR12 ;  /* 0x0000000cff087e24 */ /* 0x003fe2000f8e00ff */
[----:B------:R-:W-:Y:S01]  /*0f90*/  UMOV UR39, URZ ;  /* 0x0000003f00277c82 */ /* 0x000fe20008000000 */
[----:B------:R-:W-:Y:S01]  /*0fa0*/  IMAD.MOV.U32 R9, RZ, RZ, RZ ;  /* 0x000000ffff097224 */ /* 0x000fe200078e00ff */
[----:B------:R-:W-:Y:S01]  /*0fb0*/  USHF.R.S32.HI UR7, URZ, 0x1f, UR6 ;  /* 0x0000001f3f077899 */ /* 0x000fe20008011406 */
[----:B------:R-:W-:Y:S01]  /*0fc0*/  UMOV UR38, URZ ;  /* 0x0000003f00267c82 */ /* 0x000fe20008000000 */
[----:B------:R-:W-:Y:S02]  /*0fd0*/  ULDC.64 UR8, c[0x0][0x650] ;  /* 0x0001940000087ab9 */ /* 0x000fe40000000a00 */
[----:B------:R-:W-:-:S04]  /*0fe0*/  ULEA.HI UR7, UR7, UR6, URZ, 0x6 ;  /* 0x0000000607077291 */ /* 0x000fc8000f8f303f */
[----:B------:R-:W-:Y:S01]  /*0ff0*/  USHF.R.S32.HI UR40, URZ, 0x6, UR7 ;  /* 0x000000063f287899 */ /* 0x000fe20008011407 */
[----:B--2---:R-:W-:-:S13]  /*1000*/  ISETP.NE.AND P1, PT, R2, 0x1, PT ;  /* 0x000000010200780c */ /* 0x004fda0003f25270 */
[----:B------:R-:W0:Y:S01]  /*1010*/  @P1 LDC R19, c[0x0][0x10] ;  /* 0x00000400ff131b82 */ /* 0x000e220000000800 */
[----:B------:R-:W-:Y:S02]  /*1020*/  @P1 IMAD.MOV.U32 R7, RZ, RZ, RZ ;  /* 0x000000ffff071224 */ /* 0x000fe400078e00ff */
[----:B------:R-:W-:-:S05]  /*1030*/  @P1 IMAD.MOV.U32 R17, RZ, RZ, RZ ;  /* 0x000000ffff111224 */ /* 0x000fca00078e00ff */
[----:B------:R-:W1:Y:S01]  /*1040*/  @!P1 LDC R11, c[0x0][0xc] ;  /* 0x00000300ff0b9b82 */ /* 0x000e620000000800 */
[----:B------:R-:W-:Y:S01]  /*1050*/  ULDC UR4, c[0x0][0xc] ;  /* 0x0000030000047ab9 */ /* 0x000fe20000000800 */
[----:B------:R-:W-:Y:S02]  /*1060*/  ULDC UR5, c[0x0][0x10] ;  /* 0x0000040000057ab9 */ /* 0x000fe40000000800 */
[----:B------:R-:W-:-:S04]  /*1070*/  UIMAD.WIDE.U32 UR4, UR4, UR5, URZ ;  /* 0x00000005040472a5 */ /* 0x000fc8000f8e003f */
[----:B------:R-:W2:Y:S01]  /*1080*/  LDC R2, c[0x0][0x14] ;  /* 0x00000500ff027b82 */ /* 0x000ea20000000800 */
[----:B0-----:R-:W-:-:S04]  /*1090*/  @P1 IMAD.WIDE.U32 R18, R19, UR12, R6 ;  /* 0x0000000c13121c25 */ /* 0x001fc8000f8e0006 */
[----:B------:R-:W-:Y:S02]  /*10a0*/  @P1 IMAD.IADD R17, R19, 0x1, R17 ;  /* 0x0000000113111824 */ /* 0x000fe400078e0211 */
[----:B-1----:R-:W-:-:S04]  /*10b0*/  @!P1 IMAD.WIDE.U32 R8, R6, R11, R8 ;  /* 0x0000000b06089225 */ /* 0x002fc800078e0008 */
[----:B------:R-:W-:Y:S02]  /*10c0*/  @!P1 IMAD.MOV.U32 R18, RZ, RZ, R8 ;  /* 0x000000ffff129224 */ /* 0x000fe400078e0008 */
[----:B------:R-:W-:Y:S02]  /*10d0*/  @!P1 IMAD.MOV.U32 R17, RZ, RZ, R9 ;  /* 0x000000ffff119224 */ /* 0x000fe400078e0009 */
[----:B--2---:R-:W-:-:S04]  /*10e0*/  IMAD.WIDE.U32 R12, R2, UR4, RZ ;  /* 0x00000004020c7c25 */ /* 0x004fc8000f8e00ff */
[----:B------:R-:W-:Y:S01]  /*10f0*/  IMAD R23, R2, UR5, RZ ;  /* 0x0000000502177c24 */ /* 0x000fe2000f8e02ff */
[----:B------:R0:W-:Y:S03]  /*1100*/  STL.64 [R1], R12 ;  /* 0x0000000c01007387 */ /* 0x0001e60000100a00 */
[----:B------:R-:W-:Y:S01]  /*1110*/  IMAD.IADD R23, R13, 0x1, R23 ;  /* 0x000000010d177824 */ /* 0x000fe200078e0217 */
[----:B------:R-:W-:Y:S06]  /*1120*/  @P0 BRA `(.L_x_12) ;  /* 0x0000000000200947 */ /* 0x000fec0003800000 */
[----:B------:R-:W-:Y:S01]  /*1130*/  UISETP.GE.U32.AND UP0, UPT, UR40, 0x1c, UPT ;  /* 0x0000001c2800788c */ /* 0x000fe2000bf06070 */
[----:B------:R-:W-:Y:S01]  /*1140*/  IADD3 R18, P0, R18, R12, RZ ;  /* 0x0000000c12127210 */ /* 0x000fe20007f1e0ff */
[----:B------:R-:W-:Y:S01]  /*1150*/  USHF.R.U32.HI UR4, URZ, 0x2, UR40 ;  /* 0x000000023f047899 */ /* 0x000fe20008011628 */
[----:B------:R-:W-:-:S03]  /*1160*/  UMOV UR38, URZ ;  /* 0x0000003f00267c82 */ /* 0x000fc60008000000 */
[----:B------:R-:W-:Y:S01]  /*1170*/  UIMAD.WIDE.U32 UR4, UR4, 0x24924925, URZ ;  /* 0x24924925040478a5 */ /* 0x000fe2000f8e003f */
[----:B------:R-:W-:-:S03]  /*1180*/  IMAD.X R17, R23, 0x1, R17, P0 ;  /* 0x0000000117117824 */ /* 0x000fc600000e0611 */
[----:B------:R-:W-:Y:S02]  /*1190*/  UIMAD UR39, UR5, -0x1c, UR40 ;  /* 0xffffffe4052778a4 */ /* 0x000fe4000f8e0228 */
[----:B------:R-:W-:-:S12]  /*11a0*/  @UP0 ULOP3.LUT UR38, UR5, 0x1, URZ, 0xc0, !UPT ;  /* 0x0000000105260892 */ /* 0x000fd8000f8ec03f */
.L_x_12:
[----:B------:R-:W-:Y:S01]  /*11b0*/  ISETP.GE.U32.AND P0, PT, R18, UR8, PT ;  /* 0x0000000812007c0c */ /* 0x000fe2000bf06070 */
[----:B------:R-:W-:Y:S01]  /*11c0*/  IMAD.MOV.U32 R19, RZ, RZ, -0x1 ;  /* 0xffffffffff137424 */ /* 0x000fe200078e00ff */
[----:B------:R-:W-:Y:S01]  /*11d0*/  PRMT R8, RZ, 0x7610, R8 ;  /* 0x00007610ff087816 */ /* 0x000fe20000000008 */
[----:B------:R-:W-:Y:S01]  /*11e0*/  IMAD.MOV.U32 R22, RZ, RZ, -0x1 ;  /* 0xffffffffff167424 */ /* 0x000fe200078e00ff */
[----:B------:R-:W-:Y:S01]  /*11f0*/  ISETP.GE.U32.AND.EX P0, PT, R17, UR9, PT, P0 ;  /* 0x0000000911007c0c */ /* 0x000fe2000bf06100 */
[----:B------:R-:W-:-:S12]  /*1200*/  IMAD.MOV.U32 R2, RZ, RZ, -0x1 ;  /* 0xffffffffff027424 */ /* 0x000fd800078e00ff */
[----:B------:R-:W-:Y:S05]  /*1210*/  @P0 BRA `(.L_x_13) ;  /* 0x00000004002c0947 */ /* 0x000fea0003800000 */
[----:B------:R-:W1:Y:S01]  /*1220*/  LDC.64 R26, c[0x0][0x628] ;  /* 0x00018a00ff1a7b82 */ /* 0x000e620000000a00 */
[----:B------:R-:W-:Y:S02]  /*1230*/  IMAD.MOV.U32 R8, RZ, RZ, R18 ;  /* 0x000000ffff087224 */ /* 0x000fe400078e0012 */
[----:B------:R-:W-:-:S05]  /*1240*/  IMAD.MOV.U32 R9, RZ, RZ, R17 ;  /* 0x000000ffff097224 */ /* 0x000fca00078e0011 */
[----:B------:R-:W2:Y:S08]  /*1250*/  LDC R2, c[0x0][0x630] ;  /* 0x00018c00ff027b82 */ /* 0x000eb00000000800 */
[----:B------:R-:W3:Y:S01]  /*1260*/  LDC.64 R28, c[0x0][0x620] ;  /* 0x00018800ff1c7b82 */ /* 0x000ee20000000a00 */
[----:B-1----:R-:W-:-:S04]  /*1270*/  ISETP.NE.U32.AND P0, PT, R26, RZ, PT ;  /* 0x000000ff1a00720c */ /* 0x002fc80003f05070 */
[----:B------:R-:W-:-:S13]  /*1280*/  ISETP.NE.AND.EX P0, PT, R27, RZ, PT, P0 ;  /* 0x000000ff1b00720c */ /* 0x000fda0003f05300 */
[----:B--23--:R-:W-:Y:S05]  /*1290*/  @!P0 BRA `(.L_x_14) ;  /* 0x0000000000288947 */ /* 0x00cfea0003800000 */
[----:B0-----:R-:W0:Y:S02]  /*12a0*/  LDC R13, c[0x0][0x634] ;  /* 0x00018d00ff0d7b82 */ /* 0x001e240000000800 */
[----:B0-----:R-:W-:-:S05]  /*12b0*/  IADD3 R13, P0, R18, R13, RZ ;  /* 0x0000000d120d7210 */ /* 0x001fca0007f1e0ff */
[----:B------:R-:W-:-:S04]  /*12c0*/  IMAD.X R15, RZ, RZ, R17, P0 ;  /* 0x000000ffff0f7224 */ /* 0x000fc800000e0611 */
[----:B------:R-:W-:-:S04]  /*12d0*/  IMAD.WIDE.U32 R8, R15, R26, RZ ;  /* 0x0000001a0f087225 */ /* 0x000fc800078e00ff */
[----:B------:R-:W-:-:S04]  /*12e0*/  IMAD.WIDE.U32 R10, P0, R13, R27, R8 ;  /* 0x0000001b0d0a7225 */ /* 0x000fc80007800008 */
[----:B------:R-:W-:-:S04]  /*12f0*/  IMAD.WIDE.U32 R8, R13, R26, RZ ;  /* 0x0000001a0d087225 */ /* 0x000fc800078e00ff */
[----:B------:R-:W-:Y:S01]  /*1300*/  IMAD.X R13, RZ, RZ, RZ, P0 ;  /* 0x000000ffff0d7224 */ /* 0x000fe200000e06ff */
[----:B------:R-:W-:Y:S01]  /*1310*/  IADD3 RZ, P0, R9, R10, RZ ;  /* 0x0000000a09ff7210 */ /* 0x000fe20007f1e0ff */
[----:B------:R-:W-:-:S04]  /*1320*/  IMAD.MOV.U32 R12, RZ, RZ, R11 ;  /* 0x000000ffff0c7224 */ /* 0x000fc800078e000b */
[----:B------:R-:W-:-:S08]  /*1330*/  IMAD.WIDE.U32.X R8, R15, R27, R12, P0 ;  /* 0x0000001b0f087225 */ /* 0x000fd000000e040c */
.L_x_14:
[----:B------:R-:W1:Y:S01]  /*1340*/  LDC.64 R32, c[0x0][0x640] ;  /* 0x00019000ff207b82 */ /* 0x000e620000000a00 */
[-C--:B------:R-:W-:Y:S01]  /*1350*/  SHF.R.U64 R30, R8, R2.reuse, R9 ;  /* 0x00000002081e7219 */ /* 0x080fe20000001209 */
[----:B------:R-:W-:Y:S01]  /*1360*/  IMAD.MOV.U32 R19, RZ, RZ, R17 ;  /* 0x000000ffff137224 */ /* 0x000fe200078e0011 */
[----:B------:R-:W-:Y:S01]  /*1370*/  SHF.R.U32.HI R2, RZ, R2, R9 ;  /* 0x00000002ff027219 */ /* 0x000fe20000011609 */
[----:B------:R-:W-:Y:S01]  /*1380*/  IMAD.MOV.U32 R26, RZ, RZ, 0x1 ;  /* 0x00000001ff1a7424 */ /* 0x000fe200078e00ff */
[----:B------:R-:W-:-:S03]  /*1390*/  IADD3 R11, P0, RZ, -R30, RZ ;  /* 0x8000001eff0b7210 */ /* 0x000fc60007f1e0ff */
[----:B------:R-:W2:Y:S02]  /*13a0*/  LDC R10, c[0x0][0x618] ;  /* 0x00018600ff0a7b82 */ /* 0x000ea40000000800 */
[----:B------:R-:W-:-:S04]  /*13b0*/  IMAD.X R9, RZ, RZ, ~R2, P0 ;  /* 0x000000ffff097224 */ /* 0x000fc800000e0e02 */
[-C--:B------:R-:W-:Y:S02]  /*13c0*/  IMAD R2, R9, R28.reuse, RZ ;  /* 0x0000001c09027224 */ /* 0x080fe400078e02ff */
[----:B0-----:R-:W0:Y:S01]  /*13d0*/  LDC R13, c[0x0][0x608] ;  /* 0x00018200ff0d7b82 */ /* 0x001e220000000800 */
[----:B------:R-:W-:-:S04]  /*13e0*/  IMAD.WIDE.U32 R8, R11, R28, R18 ;  /* 0x0000001c0b087225 */ /* 0x000fc800078e0012 */
[----:B------:R-:W-:Y:S02]  /*13f0*/  IMAD R11, R11, R29, R2 ;  /* 0x0000001d0b0b7224 */ /* 0x000fe400078e0202 */
[----:B------:R-:W-:Y:S01]  /*1400*/  IMAD.MOV.U32 R2, RZ, RZ, -0x1 ;  /* 0xffffffffff027424 */ /* 0x000fe200078e00ff */
[----:B------:R-:W3:Y:S01]  /*1410*/  LDC R31, c[0x0][0x658] ;  /* 0x00019600ff1f7b82 */ /* 0x000ee20000000800 */
[----:B------:R-:W-:Y:S01]  /*1420*/  IMAD.IADD R9, R9, 0x1, R11 ;  /* 0x0000000109097824 */ /* 0x000fe200078e020b */
[----:B-1----:R-:W-:-:S04]  /*1430*/  ISETP.NE.U32.AND P0, PT, R32, RZ, PT ;  /* 0x000000ff2000720c */ /* 0x002fc80003f05070 */
[----:B------:R-:W-:Y:S02]  /*1440*/  ISETP.NE.AND.EX P0, PT, R33, RZ, PT, P0 ;  /* 0x000000ff2100720c */ /* 0x000fe40003f05300 */
[----:B------:R-:W1:Y:S01]  /*1450*/  LDC R29, c[0x0][0x600] ;  /* 0x00018000ff1d7b82 */ /* 0x000e620000000800 */
[-CC-:B--2---:R-:W-:Y:S02]  /*1460*/  SHF.R.U64 R27, R8, R10.reuse, R9.reuse ;  /* 0x0000000a081b7219 */ /* 0x184fe40000001209 */
[----:B------:R-:W-:-:S05]  /*1470*/  SHF.R.U32.HI R8, RZ, R10, R9 ;  /* 0x0000000aff087219 */ /* 0x000fca0000011609 */
[----:B------:R-:W2:Y:S01]  /*1480*/  LDC R22, c[0x0][0x648] ;  /* 0x00019200ff167b82 */ /* 0x000ea20000000800 */
[-CC-:B0-----:R-:W-:Y:S02]  /*1490*/  SHF.R.U64 R34, R27, R13.reuse, R8.reuse ;  /* 0x0000000d1b227219 */ /* 0x181fe40000001208 */
[----:B------:R-:W-:-:S05]  /*14a0*/  SHF.R.U32.HI R8, RZ, R13, R8 ;  /* 0x0000000dff087219 */ /* 0x000fca0000011608 */
[----:B------:R-:W0:Y:S01]  /*14b0*/  LDC R24, c[0x0][0x638] ;  /* 0x00018e00ff187b82 */ /* 0x000e220000000800 */
[-CC-:B---3--:R-:W-:Y:S02]  /*14c0*/  SHF.R.U64 R36, R34, R31.reuse, R8.reuse ;  /* 0x0000001f22247219 */ /* 0x188fe40000001208 */
[-C--:B------:R-:W-:Y:S02]  /*14d0*/  SHF.L.U32 R2, R2, R31.reuse, RZ ;  /* 0x0000001f02027219 */ /* 0x080fe400000006ff */
[----:B------:R-:W-:Y:S01]  /*14e0*/  SHF.R.U32.HI R9, RZ, R31, R8 ;  /* 0x0000001fff097219 */ /* 0x000fe20000011608 */
[----:B------:R-:W-:Y:S01]  /*14f0*/  IMAD.MOV.U32 R8, RZ, RZ, R36 ;  /* 0x000000ffff087224 */ /* 0x000fe200078e0024 */
[----:B------:R-:W-:Y:S01]  /*1500*/  LOP3.LUT R15, RZ, R2, RZ, 0x33, !PT ;  /* 0x00000002ff0f7212 */ /* 0x000fe200078e33ff */
[----:B------:R-:W3:Y:S01]  /*1510*/  LDC R28, c[0x0][0x610] ;  /* 0x00018400ff1c7b82 */ /* 0x000ee20000000800 */
[----:B------:R-:W-:Y:S05]  /*1520*/  @!P0 BRA `(.L_x_15) ;  /* 0x0000000000288947 */ /* 0x000fea0003800000 */
[----:B------:R-:W4:Y:S02]  /*1530*/  LDC R13, c[0x0][0x64c] ;  /* 0x00019300ff0d7b82 */ /* 0x000f240000000800 */
[----:B----4-:R-:W-:-:S05]  /*1540*/  IADD3 R13, P0, R36, R13, RZ ;  /* 0x0000000d240d7210 */ /* 0x010fca0007f1e0ff */
        /* <DEDUP_REMOVED lines=8> */
.L_x_15:
[----:B--2---:R-:W-:Y:S01]  /*15d0*/  SHF.R.U64 R7, R8, R22, R9 ;  /* 0x0000001608077219 */ /* 0x004fe20000001209 */
[----:B-1----:R-:W-:Y:S01]  /*15e0*/  VIADD R8, R29, 0xffffffff ;  /* 0xffffffff1d087836 */ /* 0x002fe20000000000 */
[----:B------:R-:W-:Y:S01]  /*15f0*/  SHF.L.U32 R2, R26, R31, RZ ;  /* 0x0000001f1a027219 */ /* 0x000fe200000006ff */
[----:B------:R-:W-:Y:S01]  /*1600*/  @P1 IMAD R21, R25, R20, R6 ;  /* 0x0000001419151224 */ /* 0x000fe200078e0206 */
[----:B------:R-:W-:Y:S01]  /*1610*/  LOP3.LUT R15, R34, R15, RZ, 0xc0, !PT ;  /* 0x0000000f220f7212 */ /* 0x000fe200078ec0ff */
[----:B------:R-:W-:Y:S01]  /*1620*/  IMAD.MOV R9, RZ, RZ, -R7 ;  /* 0x000000ffff097224 */ /* 0x000fe200078e0a07 */
[----:B------:R-:W-:-:S03]  /*1630*/  LOP3.LUT R8, R27, R8, RZ, 0xc0, !PT ;  /* 0x000000081b087212 */ /* 0x000fc600078ec0ff */
[----:B------:R-:W-:Y:S02]  /*1640*/  IMAD R6, R2, R7, R15 ;  /* 0x0000000702067224 */ /* 0x000fe400078e020f */
[----:B0-----:R-:W-:Y:S02]  /*1650*/  IMAD R2, R9, R24, R36 ;  /* 0x0000001809027224 */ /* 0x001fe400078e0224 */
[----:B---3--:R-:W-:Y:S02]  /*1660*/  IMAD R19, R6, R28, R21 ;  /* 0x0000001c06137224 */ /* 0x008fe400078e0215 */
[----:B------:R-:W-:Y:S02]  /*1670*/  IMAD R2, R2, R29, R8 ;  /* 0x0000001d02027224 */ /* 0x000fe400078e0208 */
[----:B------:R-:W-:-:S03]  /*1680*/  IMAD.MOV.U32 R6, RZ, RZ, 0x1 ;  /* 0x00000001ff067424 */ /* 0x000fc600078e00ff */
[----:B------:R-:W-:Y:S02]  /*1690*/  SEL R22, R2, R19, !P1 ;  /* 0x0000001302167207 */ /* 0x000fe40004800000 */
[----:B------:R-:W-:Y:S01]  /*16a0*/  SEL R19, R19, R2, !P1 ;  /* 0x0000000213137207 */ /* 0x000fe20004800000 */
[----:B------:R-:W-:Y:S01]  /*16b0*/  IMAD.MOV.U32 R2, RZ, RZ, R30 ;  /* 0x000000ffff027224 */ /* 0x000fe200078e001e */
[----:B------:R-:W-:-:S07]  /*16c0*/  PRMT R8, R6, 0x7610, R8 ;  /* 0x0000761006087816 */ /* 0x000fce0000000008 */
.L_x_13:
[----:B------:R-:W-:Y:S05]  /*16d0*/  @!P2 BRA `(.L_x_16) ;  /* 0x00000000000ca947 */ /* 0x000fea0003800000 */
[----:B------:R-:W-:Y:S01]  /*16e0*/  UCGABAR_WAIT ;  /* 0x0000000000007dc7 */ /* 0x000fe20008000000 */
[----:B------:R-:W-:Y:S01]  /*16f0*/  CCTL.IVALL ;  /* 0x00000000ff00798f */ /* 0x000fe20002000000 */
[----:B------:R-:W-:Y:S05]  /*1700*/  BRA `(.L_x_17) ;  /* 0x0000000000047947 */ /* 0x000fea0003800000 */
.L_x_16:
[----:B------:R-:W-:Y:S06]  /*1710*/  BAR.SYNC.DEFER_BLOCKING 0x0 ;  /* 0x0000000000007b1d */ /* 0x000fec0000010000 */
.L_x_17:
[----:B------:R-:W-:Y:S05]  /*1720*/  @!P3 BRA `(.L_x_18) ;  /* 0x000000300010b947 */ /* 0x000fea0003800000 */
[----:B------:R-:W-:-:S13]  /*1730*/  ISETP.GT.U32.AND P0, PT, R35, 0x1, PT ;  /* 0x000000012300780c */ /* 0x000fda0003f04070 */
[----:B------:R-:W-:Y:S05]  /*1740*/  @P0 EXIT ;  /* 0x000000000000094d */ /* 0x000fea0003800000 */
.L_x_19:
[----:B------:R-:W-:-:S08]  /*1750*/  NOP ;  /* 0x0000000000007918 */ /* 0x000fd00000000000 */
[----:B------:R-:W1:Y:S02]  /*1760*/  USETMAXREG.TRY_ALLOC.CTAPOOL UP0, 0xe8 ;  /* 0x000000e8000079c8 */ /* 0x000e640008000600 */
[----:B-1----:R-:W-:-:S13]  /*1770*/  PLOP3.LUT P0, PT, PT, PT, UP0, 0x80, 0x0 ;  /* 0x000000000000781c */ /* 0x002fda0003f0f008 */
[----:B------:R-:W-:Y:S05]  /*1780*/  @!P0 BRA `(.L_x_19) ;  /* 0xfffffffc00f08947 */ /* 0x000fea000383ffff */
[----:B------:R-:W-:-:S13]  /*1790*/  LOP3.LUT P0, RZ, R8, 0xff, RZ, 0xc0, !PT ;  /* 0x000000ff08ff7812 */ /* 0x000fda000780c0ff */
[----:B------:R-:W-:Y:S05]  /*17a0*/  @!P0 EXIT ;  /* 0x000000000000894d */ /* 0x000fea0003800000 */
[----:B------:R-:W1:Y:S01]  /*17b0*/  S2UR UR4, SR_CgaCtaId ;  /* 0x00000000000479c3 */ /* 0x000e620000008800 */
[----:B------:R-:W-:Y:S01]  /*17c0*/  VIADD R14, R14, 0xffffffff ;  /* 0xffffffff0e0e7836 */ /* 0x000fe20000000000 */
[CC--:B------:R-:W-:Y:S01]  /*17d0*/  LEA.HI R4, R0.reuse, R3.reuse, RZ, 0x2 ;  /* 0x0000000300047211 */ /* 0x0c0fe200078f10ff */
[----:B------:R-:W-:Y:S01]  /*17e0*/  UMOV UR41, 0x400 ;  /* 0x0000040000297882 */ /* 0x000fe20000000000 */
[----:B------:R-:W-:Y:S01]  /*17f0*/  LEA.HI R0, R0, R3, RZ, 0x5 ;  /* 0x0000000300007211 */ /* 0x000fe200078f28ff */
[----:B------:R-:W-:Y:S01]  /*1800*/  UISETP.LT.AND UP0, UPT, UR40, 0x1, UPT ;  /* 0x000000012800788c */ /* 0x000fe2000bf01270 */
[----:B------:R-:W-:Y:S01]  /*1810*/  R2UR UR42, R14 ;  /* 0x000000000e2a72ca */ /* 0x000fe200000e0000 */
[----:B------:R-:W-:Y:S01]  /*1820*/  ULDC UR6, c[0x0][0x284] ;  /* 0x0000a10000067ab9 */ /* 0x000fe20000000800 */
[--C-:B------:R-:W-:Y:S01]  /*1830*/  SHF.R.S32.HI R60, RZ, 0x2, R4.reuse ;  /* 0x00000002ff3c7819 */ /* 0x100fe20000011404 */
[----:B------:R-:W-:Y:S01]  /*1840*/  USEL UR43, UR40, 0x1, UP0 ;  /* 0x00000001282b7887 */ /* 0x000fe20008000000 */
[----:B------:R-:W-:Y:S01]  /*1850*/  SHF.R.S32.HI R5, RZ, 0x1f, R4 ;  /* 0x0000001fff057819 */ /* 0x000fe20000011404 */
[----:B------:R-:W-:Y:S01]  /*1860*/  USHF.L.U32 UR46, UR40, 0x1, URZ ;  /* 0x00000001282e7899 */ /* 0x000fe2000800063f */
[----:B------:R-:W-:Y:S01]  /*1870*/  LOP3.LUT R62, R4, 0xfffffffc, RZ, 0xc0, !PT ;  /* 0xfffffffc043e7812 */ /* 0x000fe200078ec0ff */
[----:B------:R-:W-:Y:S01]  /*1880*/  UIADD3 UR43, -UR43, UR40, URZ ;  /* 0x000000282b2b7290 */ /* 0x000fe2000fffe13f */
[----:B------:R-:W-:-:S02]  /*1890*/  LEA.HI R5, R5, R60, RZ, 0x3 ;  /* 0x0000003c05057211 */ /* 0x000fc400078f18ff */
[----:B------:R-:W-:Y:S01]  /*18a0*/  ISETP.NE.AND P0, PT, R14, RZ, PT ;  /* 0x000000ff0e00720c */ /* 0x000fe20003f05270 */
[----:B------:R-:W-:Y:S01]  /*18b0*/  IMAD.IADD R62, R3, 0x1, -R62 ;  /* 0x00000001033e7824 */ /* 0x000fe200078e0a3e */
[----:B------:R-:W-:Y:S01]  /*18c0*/  LOP3.LUT R5, R5, 0xfffffff8, RZ, 0xc0, !PT ;  /* 0xfffffff805057812 */ /* 0x000fe200078ec0ff */
[----:B------:R-:W-:Y:S01]  /*18d0*/  USHF.L.U32 UR42, UR42, 0x3, URZ ;  /* 0x000000032a2a7899 */ /* 0x000fe2000800063f */
[----:B------:R-:W-:-:S03]  /*18e0*/  SEL R69, RZ, 0x1, P0 ;  /* 0x00000001ff457807 */ /* 0x000fc60000000000 */
[----:B------:R-:W-:Y:S01]  /*18f0*/  IMAD.IADD R60, R60, 0x1, -R5 ;  /* 0x000000013c3c7824 */ /* 0x000fe200078e0a05 */
[----:B-1----:R-:W-:Y:S01]  /*1900*/  ULEA UR41, UR4, UR41, 0x18 ;  /* 0x0000002904297291 */ /* 0x002fe2000f8ec03f */
[----:B------:R-:W-:Y:S01]  /*1910*/  SHF.R.S32.HI R5, RZ, 0x5, R0 ;  /* 0x00000005ff057819 */ /* 0x000fe20000011400 */
[----:B------:R-:W-:Y:S02]  /*1920*/  IMAD.U32 R64, RZ, RZ, UR42 ;  /* 0x0000002aff407e24 */ /* 0x000fe4000f8e00ff */
[----:B------:R-:W-:Y:S01]  /*1930*/  UIADD3 UR47, UR41, 0x1d0, URZ ;  /* 0x000001d0292f7890 */ /* 0x000fe2000fffe03f */
[--C-:B------:R-:W-:Y:S01]  /*1940*/  SHF.R.S32.HI R61, RZ, 0x1f, R60.reuse ;  /* 0x0000001fff3d7819 */ /* 0x100fe2000001143c */
[----:B------:R-:W-:Y:S01]  /*1950*/  UIADD3 UR4, UR41, 0x1c300, URZ ;  /* 0x0001c30029047890 */ /* 0x000fe2000fffe03f */
[C-C-:B------:R-:W-:Y:S01]  /*1960*/  IMAD R67, R5.reuse, -0x10, -R60.reuse ;  /* 0xfffffff005437824 */ /* 0x140fe200078e0a3c */
[----:B------:R-:W-:Y:S01]  /*1970*/  UIADD3 UR5, UR41, 0x300, URZ ;  /* 0x0000030029057890 */ /* 0x000fe2000fffe03f */
[C---:B------:R-:W-:Y:S01]  /*1980*/  LOP3.LUT R66, R64.reuse, 0x8, RZ, 0xc0, !PT ;  /* 0x0000000840427812 */ /* 0x040fe200078ec0ff */
[----:B------:R-:W-:Y:S01]  /*1990*/  USHF.R.U32.HI UR4, URZ, 0x4, UR4 ;  /* 0x000000043f047899 */ /* 0x000fe20008011604 */
[----:B------:R-:W-:Y:S01]  /*19a0*/  IMAD.U32 R63, RZ, RZ, UR47 ;  /* 0x0000002fff3f7e24 */ /* 0x000fe2000f8e00ff */
[----:B------:R-:W-:Y:S01]  /*19b0*/  USHF.R.U32.HI UR5, URZ, 0x4, UR5 ;  /* 0x000000043f057899 */ /* 0x000fe20008011605 */
[----:B------:R-:W-:Y:S01]  /*19c0*/  IMAD.WIDE R60, R5, 0x10, R60 ;  /* 0x00000010053c7825 */ /* 0x000fe200078e023c */
[----:B------:R-:W-:Y:S01]  /*19d0*/  ULOP3.LUT UR4, UR4, 0x3fff, URZ, 0xc0, !UPT ;  /* 0x00003fff04047892 */ /* 0x000fe2000f8ec03f */
[----:B------:R-:W-:Y:S01]  /*19e0*/  LOP3.LUT R64, R64, 0x8, RZ, 0xc, !PT ;  /* 0x0000000840407812 */ /* 0x000fe200078e0cff */
[----:B------:R-:W-:Y:S01]  /*19f0*/  ULOP3.LUT UR5, UR5, 0x3fff, URZ, 0xc0, !UPT ;  /* 0x00003fff05057892 */ /* 0x000fe2000f8ec03f */
[----:B------:R-:W-:Y:S01]  /*1a00*/  VIADD R65, R63, UR42 ;  /* 0x0000002a3f417c36 */ /* 0x000fe20008000000 */
[----:B------:R-:W-:Y:S01]  /*1a10*/  LOP3.LUT R66, R66, 0x18, RZ, 0x3c, !PT ;  /* 0x0000001842427812 */ /* 0x000fe200078e3cff */
[----:B------:R-:W-:Y:S01]  /*1a20*/  VIADD R67, R67, UR6 ;  /* 0x0000000643437c36 */ /* 0x000fe20008000000 */
[----:B------:R-:W-:-:S02]  /*1a30*/  ULOP3.LUT UR44, UR4, 0x10000, URZ, 0xfc, !UPT ;  /* 0x00010000042c7892 */ /* 0x000fc4000f8efc3f */
[----:B------:R-:W-:-:S12]  /*1a40*/  ULOP3.LUT UR45, UR5, 0x10000, URZ, 0xfc, !UPT ;  /* 0x00010000052d7892 */ /* 0x000fd8000f8efc3f */
.L_x_107:
[----:B------:R-:W-:Y:S01]  /*1a50*/  SHF.L.U32 R0, R69, 0x1f, RZ ;  /* 0x0000001f45007819 */ /* 0x000fe200000006ff */
[----:B------:R-:W-:Y:S02]  /*1a60*/  ULDC UR4, c[0x0][0x28c] ;  /* 0x0000a30000047ab9 */ /* 0x000fe40000000800 */
[----:B------:R-:W-:Y:S01]  /*1a70*/  ISETP.LT.AND P1, PT, RZ, UR4, PT ;  /* 0x00000004ff007c0c */ /* 0x000fe2000bf21270 */
[----:B-1----:R-:W1:Y:S02]  /*1a80*/  SYNCS.PHASECHK.TRANS64.TRYWAIT P0, [R63+UR42], R0 ;  /* 0x000000003f0075a7 */ /* 0x002e64000800016a */
[----:B-1-34-:R-:W-:Y:S10]  /*1a90*/  @!P0 BRA `(.L_x_20) ;  /* 0x0000004800f88947 */ /* 0x01aff40003800000 */
.L_x_153:
[----:B------:R-:W-:Y:S05]  /*1aa0*/  @P1 BRA `(.L_x_21) ;  /* 0x0000000000401947 */ /* 0x000fea0003800000 */
[----:B-1----:R-:W-:Y:S01]  /*1ab0*/  MOV R0, 0x0 ;  /* 0x0000000000007802 */ /* 0x002fe20000000f00 */
[----:B------:R-:W-:Y:S01]  /*1ac0*/  ULDC.64 UR4, c[0x4][0x68] ;  /* 0x01001a0000047ab9 */ /* 0x000fe20000000a00 */
[----:B------:R-:W-:Y:S01]  /*1ad0*/  ULDC.64 UR6, c[0x4][0x8] ;  /* 0x0100020000067ab9 */ /* 0x000fe20000000a00 */
[----:B------:R-:W-:Y:S01]  /*1ae0*/  IMAD.U32 R4, RZ, RZ, UR4 ;  /* 0x00000004ff047e24 */ /* 0x000fe2000f8e00ff */
[----:B------:R1:W2:Y:S01]  /*1af0*/  LDC.64 R14, c[0x4][R0] ;  /* 0x01000000000e7b82 */ /* 0x0002a20000000a00 */
[----:B------:R-:W-:Y:S01]  /*1b00*/  IMAD.U32 R5, RZ, RZ, UR5 ;  /* 0x00000005ff057e24 */ /* 0x000fe2000f8e00ff */
[----:B------:R-:W-:Y:S01]  /*1b10*/  ULDC.64 UR4, c[0x4][0x70] ;  /* 0x01001c0000047ab9 */ /* 0x000fe20000000a00 */
[----:B------:R-:W-:Y:S02]  /*1b20*/  IMAD.U32 R10, RZ, RZ, UR6 ;  /* 0x00000006ff0a7e24 */ /* 0x000fe4000f8e00ff */
[----:B------:R-:W-:Y:S02]  /*1b30*/  IMAD.U32 R6, RZ, RZ, UR4 ;  /* 0x00000004ff067e24 */ /* 0x000fe4000f8e00ff */
[----:B------:R-:W-:-:S02]  /*1b40*/  IMAD.U32 R7, RZ, RZ, UR5 ;  /* 0x00000005ff077e24 */ /* 0x000fc4000f8e00ff */
[----:B------:R-:W-:Y:S02]  /*1b50*/  IMAD.U32 R11, RZ, RZ, UR7 ;  /* 0x00000007ff0b7e24 */ /* 0x000fe4000f8e00ff */
[----:B------:R-:W-:Y:S02]  /*1b60*/  IMAD.MOV.U32 R8, RZ, RZ, 0x1e1 ;  /* 0x000001e1ff087424 */ /* 0x000fe400078e00ff */
[----:B0-----:R-:W-:Y:S02]  /*1b70*/  IMAD.MOV.U32 R12, RZ, RZ, 0x1 ;  /* 0x00000001ff0c7424 */ /* 0x001fe400078e00ff */
[----:B-1----:R-:W-:-:S07]  /*1b80*/  IMAD.MOV.U32 R13, RZ, RZ, RZ ;  /* 0x000000ffff0d7224 */ /* 0x002fce00078e00ff */
[----:B------:R-:W-:-:S07]  /*1b90*/  LEPC R20, `(.L_x_21) ;  /* 0x000000001014794e */ /* 0x000fce0000000000 */
[----:B--2--5:R-:W-:Y:S05]  /*1ba0*/  CALL.ABS.NOINC R14 ;  /* 0x000000000e007343 */ /* 0x024fea0003c00000 */
.L_x_21:
[----:B-1----:R-:W-:-:S04]  /*1bb0*/  LOP3.LUT R0, R16, 0x1, RZ, 0xfc, !PT ;  /* 0x0000000110007812 */ /* 0x002fc800078efcff */
[----:B------:R-:W-:-:S13]  /*1bc0*/  ISETP.NE.AND P0, PT, R0, 0x3, PT ;  /* 0x000000030000780c */ /* 0x000fda0003f05270 */
[----:B------:R-:W-:Y:S05]  /*1bd0*/  @!P0 BRA `(.L_x_22) ;  /* 0x0000000000048947 */ /* 0x000fea0003800000 */
[----:B------:R-:W-:Y:S01]  /*1be0*/  BPT.TRAP 0x1 ;  /* 0x000000040000795c */ /* 0x000fe20000300000 */
.L_x_22:
[----:B------:R-:W-:Y:S02]  /*1bf0*/  IMAD.U32 R3, RZ, RZ, UR39 ;  /* 0x00000027ff037e24 */ /* 0x000fe4000f8e00ff */
[----:B------:R-:W-:-:S03]  /*1c00*/  IMAD.U32 R0, RZ, RZ, UR38 ;  /* 0x00000026ff007e24 */ /* 0x000fc6000f8e00ff */
[----:B------:R-:W-:Y:S02]  /*1c10*/  LEA R3, R3, UR41, 0x3 ;  /* 0x0000002903037c11 */ /* 0x000fe4000f8e18ff */
[----:B------:R-:W-:-:S04]  /*1c20*/  SHF.L.U32 R0, R0, 0x1f, RZ ;  /* 0x0000001f00007819 */ /* 0x000fc800000006ff */
[----:B------:R1:W2:Y:S01]  /*1c30*/  SYNCS.PHASECHK.TRANS64.TRYWAIT P1, [R3+URZ], R0 ;  /* 0x00000000030075a7 */ /* 0x0002a2000802017f */
[----:B------:R-:W-:Y:S05]  /*1c40*/  @!P0 BRA `(.L_x_23) ;  /* 0x0000000000048947 */ /* 0x000fea0003800000 */
[----:B------:R-:W-:Y:S01]  /*1c50*/  BPT.TRAP 0x1 ;  /* 0x000000040000795c */ /* 0x000fe20000300000 */
.L_x_23:
[----:B--2---:R-:W-:Y:S05]  /*1c60*/  @P1 BRA `(.L_x_24) ;  /* 0x0000000000081947 */ /* 0x004fea0003800000 */
[----:B------:R-:W2:Y:S02]  /*1c70*/  SYNCS.PHASECHK.TRANS64.TRYWAIT P1, [R3+URZ], R0 ;  /* 0x00000000030075a7 */ /* 0x000ea4000802017f */
[----:B--2---:R-:W-:Y:S05]  /*1c80*/  @!P1 BRA `(.L_x_25) ;  /* 0x0000004800909947 */ /* 0x004fea0003800000 */
.L_x_24:
[----:B------:R-:W-:Y:S05]  /*1c90*/  WARPSYNC.ALL ;  /* 0x0000000000007948 */ /* 0x000fea0003800000 */
[----:B------:R-:W-:Y:S01]  /*1ca0*/  ULEA UR4, UR39, UR45, 0x8 ;  /* 0x0000002d27047291 */ /* 0x000fe2000f8e403f */
[----:B------:R-:W-:Y:S01]  /*1cb0*/  WARPGROUP.ARRIVE ;  /* 0x00000000000079c5 */ /* 0x000fe20000000000 */
[----:B------:R-:W-:Y:S01]  /*1cc0*/  ULEA UR6, UR39, UR44, 0x8 ;  /* 0x0000002c27067291 */ /* 0x000fe2000f8e403f */
[----:B-12---:R-:W-:Y:S01]  /*1cd0*/  IMAD.U32 R0, RZ, RZ, UR43 ;  /* 0x0000002bff007e24 */ /* 0x006fe2000f8e00ff */
[----:B------:R-:W-:Y:S01]  /*1ce0*/  UMOV UR5, 0x80000020 ;  /* 0x8000002000057882 */ /* 0x000fe20000000000 */
[----:B------:R-:W-:-:S03]  /*1cf0*/  UMOV UR7, 0x80000020 ;  /* 0x8000002000077882 */ /* 0x000fc60000000000 */
[----:B------:R-:W-:-:S03]  /*1d00*/  ISETP.GE.AND P1, PT, R0, 0x1, PT ;  /* 0x000000010000780c */ /* 0x000fc60003f26270 */
[----:B------:R-:W-:Y:S01]  /*1d10*/  IGMMA.64x64x32.S8.S8 R24, gdesc[UR4], RZ, !UPT, gsb0 ;  /* 0x01e00000041879f1 */ /* 0x000fe2000c0410ff */
[----:B------:R-:W-:Y:S02]  /*1d20*/  UIADD3 UR4, UR4, 0x2, URZ ;  /* 0x0000000204047890 */ /* 0x000fe4000fffe03f */
[----:B------:R-:W-:Y:S01]  /*1d30*/  UIADD3 UR6, UR6, 0x2, URZ ;  /* 0x0000000206067890 */ /* 0x000fe2000fffe03f */
[----:B------:R-:W-:Y:S01]  /*1d40*/  UMOV UR5, 0x80000020 ;  /* 0x8000002000057882 */ /* 0x000fe20000000000 */
[----:B------:R-:W-:Y:S01]  /*1d50*/  UMOV UR7, 0x80000020 ;  /* 0x8000002000077882 */ /* 0x000fe20000000000 */
[----:B------:R-:W-:Y:S02]  /*1d60*/  WARPGROUP.DEPBAR.LE gsb0, 0x0 ;  /* 0x00008000000079c5 */ /* 0x000fe40000010000 */
[----:B------:R-:W-:-:S06]  /*1d70*/  WARPGROUP.ARRIVE ;  /* 0x00000000000079c5 */ /* 0x000fcc0000000000 */
[----:B------:R-:W-:Y:S03]  /*1d80*/  IGMMA.64x64x32.S8.S8 R24, gdesc[UR4], R24, gsb0 ;  /* 0x01e00000041879f1 */ /* 0x000fe60008041018 */
[----:B------:R-:W-:Y:S02]  /*1d90*/  WARPGROUP.DEPBAR.LE gsb0, 0x0 ;  /* 0x00008000000079c5 */ /* 0x000fe40000010000 */
[----:B------:R-:W-:Y:S05]  /*1da0*/  @!P1 BRA `(.L_x_26) ;  /* 0x0000000000d49947 */ /* 0x000fea0003800000 */
[----:B------:R-:W-:Y:S01]  /*1db0*/  UIADD3 UR4, UR39, 0x1, URZ ;  /* 0x0000000127047890 */ /* 0x000fe2000fffe03f */
[----:B------:R-:W-:Y:S02]  /*1dc0*/  IMAD.U32 R0, RZ, RZ, UR43 ;  /* 0x0000002bff007e24 */ /* 0x000fe4000f8e00ff */
[----:B------:R-:W-:Y:S01]  /*1dd0*/  IMAD.U32 R3, RZ, RZ, UR39 ;  /* 0x00000027ff037e24 */ /* 0x000fe2000f8e00ff */
[----:B------:R-:W-:-:S04]  /*1de0*/  UISETP.NE.AND UP0, UPT, UR4, 0x1c, UPT ;  /* 0x0000001c0400788c */ /* 0x000fc8000bf05270 */
[----:B------:R-:W-:Y:S02]  /*1df0*/  USEL UR5, URZ, 0x1, UP0 ;  /* 0x000000013f057887 */ /* 0x000fe40008000000 */
[----:B------:R-:W-:Y:S02]  /*1e00*/  USEL UR8, UR4, URZ, UP0 ;  /* 0x0000003f04087287 */ /* 0x000fe40008000000 */
[----:B------:R-:W-:-:S06]  /*1e10*/  ULOP3.LUT UR5, UR38, UR5, URZ, 0x3c, !UPT ;  /* 0x0000000526057292 */ /* 0x000fcc000f8e3c3f */
[----:B------:R-:W-:-:S07]  /*1e20*/  IMAD.U32 R6, RZ, RZ, UR5 ;  /* 0x00000005ff067e24 */ /* 0x000fce000f8e00ff */
.L_x_33:
[----:B------:R-:W-:Y:S05]  /*1e30*/  @!P0 BRA `(.L_x_27) ;  /* 0x0000000000048947 */ /* 0x000fea0003800000 */
[----:B------:R-:W-:Y:S01]  /*1e40*/  BPT.TRAP 0x1 ;  /* 0x000000040000795c */ /* 0x000fe20000300000 */
.L_x_27:
[----:B------:R-:W-:Y:S01]  /*1e50*/  ULEA UR4, UR8, UR41, 0x3 ;  /* 0x0000002908047291 */ /* 0x000fe2000f8e183f */
[----:B------:R-:W-:-:S08]  /*1e60*/  SHF.L.U32 R4, R6, 0x1f, RZ ;  /* 0x0000001f06047819 */ /* 0x000fd000000006ff */
[----:B------:R1:W2:Y:S01]  /*1e70*/  SYNCS.PHASECHK.TRANS64.TRYWAIT P1, [UR4], R4 ;  /* 0x00000004ff0075a7 */ /* 0x0002a20008020144 */
[----:B------:R-:W-:Y:S05]  /*1e80*/  @!P0 BRA `(.L_x_28) ;  /* 0x0000000000048947 */ /* 0x000fea0003800000 */
[----:B------:R-:W-:Y:S01]  /*1e90*/  BPT.TRAP 0x1 ;  /* 0x000000040000795c */ /* 0x000fe20000300000 */
.L_x_28:
[----:B--2---:R-:W-:Y:S05]  /*1ea0*/  @P1 BRA `(.L_x_29) ;  /* 0x0000000000081947 */ /* 0x004fea0003800000 */
[----:B------:R-:W2:Y:S02]  /*1eb0*/  SYNCS.PHASECHK.TRANS64.TRYWAIT P1, [UR4], R4 ;  /* 0x00000004ff0075a7 */ /* 0x000ea40008020144 */
[----:B--2---:R-:W-:Y:S05]  /*1ec0*/  @!P1 BRA `(.L_x_30) ;  /* 0x0000004800149947 */ /* 0x004fea0003800000 */
.L_x_29:
[----:B------:R-:W-:Y:S01]  /*1ed0*/  ULEA UR4, UR8, UR45, 0x8 ;  /* 0x0000002d08047291 */ /* 0x000fe2000f8e403f */
[----:B------:R-:W-:Y:S01]  /*1ee0*/  WARPGROUP.ARRIVE ;  /* 0x00000000000079c5 */ /* 0x000fe20000000000 */
[----:B------:R-:W-:Y:S01]  /*1ef0*/  ULEA UR6, UR8, UR44, 0x8 ;  /* 0x0000002c08067291 */ /* 0x000fe2000f8e403f */
[----:B------:R-:W-:Y:S01]  /*1f00*/  UMOV UR5, 0x80000020 ;  /* 0x8000002000057882 */ /* 0x000fe20000000000 */
[----:B------:R-:W-:-:S07]  /*1f10*/  UMOV UR7, 0x80000020 ;  /* 0x8000002000077882 */ /* 0x000fce0000000000 */
[----:B------:R-:W-:Y:S01]  /*1f20*/  IGMMA.64x64x32.S8.S8 R24, gdesc[UR4], R24, gsb0 ;  /* 0x01e00000041879f1 */ /* 0x000fe20008041018 */
        /* <DEDUP_REMOVED lines=9> */
[----:B------:R-:W-:Y:S01]  /*1fc0*/  BPT.TRAP 0x1 ;  /* 0x000000040000795c */ /* 0x000fe20000300000 */
.L_x_31:
[----:B------:R-:W-:-:S13]  /*1fd0*/  ISETP.NE.AND P1, PT, R57, RZ, PT ;  /* 0x000000ff3900720c */ /* 0x000fda0003f25270 */
[----:B-12---:R-:W-:-:S05]  /*1fe0*/  @P1 LEA R4, R3, UR41, 0x3 ;  /* 0x0000002903041c11 */ /* 0x006fca000f8e18ff */
[----:B------:R-:W-:-:S05]  /*1ff0*/  @P1 VIADD R5, R4, 0xe0 ;  /* 0x000000e004051836 */ /* 0x000fca0000000000 */
[----:B------:R-:W-:-:S04]  /*2000*/  @P1 PRMT R5, R56, 0x654, R5 ;  /* 0x0000065438051816 */ /* 0x000fc80000000005 */
[----:B------:R1:W-:Y:S01]  /*2010*/  @P1 SYNCS.ARRIVE.TRANS64.RED.A1T0 RZ, [R5+URZ], RZ ;  /* 0x000000ff05ff19a7 */ /* 0x0003e2000810043f */
[----:B------:R-:W-:-:S13]  /*2020*/  ISETP.GT.U32.AND P1, PT, R16, 0x1, PT ;  /* 0x000000011000780c */ /* 0x000fda0003f24070 */
[----:B-1----:R-:W-:Y:S05]  /*2030*/  @P1 BRA `(.L_x_32) ;  /* 0x0000000000041947 */ /* 0x002fea0003800000 */
[----:B------:R-:W-:Y:S01]  /*2040*/  BPT.TRAP 0x1 ;  /* 0x000000040000795c */ /* 0x000fe20000300000 */
.L_x_32:
[----:B------:R-:W-:Y:S01]  /*2050*/  UIADD3 UR8, UR8, 0x1, URZ ;  /* 0x0000000108087890 */ /* 0x000fe2000fffe03f */
[C---:B------:R-:W-:Y:S01]  /*2060*/  ISETP.GT.AND P2, PT, R0.reuse, 0x1, PT ;  /* 0x000000010000780c */ /* 0x040fe20003f44270 */
[----:B------:R-:W-:Y:S02]  /*2070*/  VIADD R3, R3, 0x1 ;  /* 0x0000000103037836 */ /* 0x000fe40000000000 */
[----:B------:R-:W-:Y:S01]  /*2080*/  UISETP.NE.AND UP0, UPT, UR8, 0x1c, UPT ;  /* 0x0000001c0800788c */ /* 0x000fe2000bf05270 */
[----:B------:R-:W-:Y:S02]  /*2090*/  VIADD R0, R0, 0xffffffff ;  /* 0xffffffff00007836 */ /* 0x000fe40000000000 */
[C---:B------:R-:W-:Y:S01]  /*20a0*/  ISETP.NE.AND P1, PT, R3.reuse, 0x1c, PT ;  /* 0x0000001c0300780c */ /* 0x040fe20003f25270 */
[----:B------:R-:W-:Y:S02]  /*20b0*/  USEL UR4, URZ, 0x1, UP0 ;  /* 0x000000013f047887 */ /* 0x000fe40008000000 */
[----:B------:R-:W-:Y:S01]  /*20c0*/  USEL UR8, UR8, URZ, UP0 ;  /* 0x0000003f08087287 */ /* 0x000fe20008000000 */
[----:B------:R-:W-:-:S03]  /*20d0*/  SEL R3, R3, RZ, P1 ;  /* 0x000000ff03037207 */ /* 0x000fc60000800000 */
[----:B------:R-:W-:Y:S01]  /*20e0*/  LOP3.LUT R6, R6, UR4, RZ, 0x3c, !PT ;  /* 0x0000000406067c12 */ /* 0x000fe2000f8e3cff */
[----:B------:R-:W-:Y:S07]  /*20f0*/  @P2 BRA `(.L_x_33) ;  /* 0xfffffffc004c2947 */ /* 0x000fee000383ffff */
.L_x_26:
[----:B------:R-:W1:Y:S01]  /*2100*/  LDC R0, c[0x0][0x28c] ;  /* 0x0000a300ff007b82 */ /* 0x000e620000000800 */
[----:B------:R2:W-:Y:S01]  /*2110*/  SYNCS.ARRIVE.TRANS64.A1T0 RZ, [R64+UR47], RZ ;  /* 0x000000ff40ff79a7 */ /* 0x0005e2000810002f */
[----:B-1----:R-:W-:-:S13]  /*2120*/  ISETP.GE.AND P1, PT, R0, 0x1, PT ;  /* 0x000000010000780c */ /* 0x002fda0003f26270 */
[----:B--2---:R-:W-:Y:S05]  /*2130*/  @!P1 BRA `(.L_x_34) ;  /* 0x0000000000449947 */ /* 0x004fea0003800000 */
[----:B------:R-:W-:Y:S05]  /*2140*/  @!P0 BRA `(.L_x_35) ;  /* 0x0000000000048947 */ /* 0x000fea0003800000 */
[----:B------:R-:W-:Y:S01]  /*2150*/  BPT.TRAP 0x1 ;  /* 0x000000040000795c */ /* 0x000fe20000300000 */
.L_x_35:
[----:B------:R-:W-:-:S13]  /*2160*/  ISETP.NE.AND P0, PT, R57, RZ, PT ;  /* 0x000000ff3900720c */ /* 0x000fda0003f05270 */
[----:B------:R-:W-:-:S05]  /*2170*/  VOTEU.ANY UP0, P0 ;  /* 0x00000000003f7886 */ /* 0x000fca0000000100 */
[----:B------:R-:W-:-:S06]  /*2180*/  @UP0 UIADD3 UR4, UR43, UR39, URZ ;  /* 0x000000272b040290 */ /* 0x000fcc000fffe03f */
[----:B------:R-:W-:Y:S02]  /*2190*/  IMAD.U32 R4, RZ, RZ, UR4 ;  /* 0x00000004ff047e24 */ /* 0x000fe4000f8e00ff */
[----:B------:R-:W-:-:S03]  /*21a0*/  IMAD.U32 R3, RZ, RZ, UR4 ;  /* 0x00000004ff037e24 */ /* 0x000fc6000f8e00ff */
[----:B------:R-:W-:-:S05]  /*21b0*/  @P0 SHF.R.U32.HI R4, RZ, 0x2, R4 ;  /* 0x00000002ff040819 */ /* 0x000fca0000011604 */
[----:B------:R-:W-:-:S04]  /*21c0*/  @P0 IMAD.WIDE.U32 R4, R4, 0x24924925, RZ ;  /* 0x2492492504040825 */ /* 0x000fc800078e00ff */
[----:B------:R-:W-:-:S05]  /*21d0*/  @P0 IMAD R4, R5, -0x1c, R3 ;  /* 0xffffffe405040824 */ /* 0x000fca00078e0203 */
[----:B------:R-:W-:-:S05]  /*21e0*/  @P0 LEA R4, R4, UR41, 0x3 ;  /* 0x0000002904040c11 */ /* 0x000fca000f8e18ff */
[----:B------:R-:W-:-:S05]  /*21f0*/  @P0 VIADD R3, R4, 0xe0 ;  /* 0x000000e004030836 */ /* 0x000fca0000000000 */
[----:B------:R-:W-:-:S04]  /*2200*/  @P0 PRMT R3, R56, 0x654, R3 ;  /* 0x0000065438030816 */ /* 0x000fc80000000003 */
[----:B------:R1:W-:Y:S01]  /*2210*/  @P0 SYNCS.ARRIVE.TRANS64.RED.A1T0 RZ, [R3+URZ], RZ ;  /* 0x000000ff03ff09a7 */ /* 0x0003e2000810043f */
[----:B------:R-:W-:-:S13]  /*2220*/  ISETP.GT.U32.AND P0, PT, R16, 0x1, PT ;  /* 0x000000011000780c */ /* 0x000fda0003f04070 */
[----:B-1----:R-:W-:Y:S05]  /*2230*/  @P0 BRA `(.L_x_34) ;  /* 0x0000000000040947 */ /* 0x002fea0003800000 */
[----:B------:R-:W-:Y:S01]  /*2240*/  BPT.TRAP 0x1 ;  /* 0x000000040000795c */ /* 0x000fe20000300000 */
.L_x_34:
[----:B------:R-:W-:Y:S01]  /*2250*/  SHF.L.U32 R0, R69, 0x1f, RZ ;  /* 0x0000001f45007819 */ /* 0x000fe200000006ff */
[----:B------:R-:W-:Y:S01]  /*2260*/  UIADD3 UR39, UR46, UR39, URZ ;  /* 0x000000272e277290 */ /* 0x000fe2000fffe03f */
[----:B------:R-:W1:Y:S01]  /*2270*/  LDC R15, c[0x0][0x288] ;  /* 0x0000a200ff0f7b82 */ /* 0x000e620000000800 */
[----:B------:R-:W-:Y:S01]  /*2280*/  UISETP.GE.U32.AND UP1, UPT, UR46, 0x1c, UPT ;  /* 0x0000001c2e00788c */ /* 0x000fe2000bf26070 */
[----:B------:R-:W-:Y:S01]  /*2290*/  IMAD.SHL.U32 R8, R62, 0x2, RZ ;  /* 0x000000023e087824 */ /* 0x000fe200078e00ff */
[----:B------:R-:W-:Y:S02]  /*22a0*/  UISETP.GT.U32.AND UP0, UPT, UR39, 0x1b, UPT ;  /* 0x0000001b2700788c */ /* 0x000fe4000bf04070 */
[----:B------:R-:W-:Y:S02]  /*22b0*/  USHF.R.U32.HI UR4, URZ, 0x2, UR39 ;  /* 0x000000023f047899 */ /* 0x000fe40008011627 */
[----:B------:R-:W-:Y:S01]  /*22c0*/  UISETP.LT.U32.AND UP0, UPT, UR46, 0x1c, UP0 ;  /* 0x0000001c2e00788c */ /* 0x000fe20008701070 */
[----:B------:R-:W2:Y:S01]  /*22d0*/  SYNCS.PHASECHK.TRANS64.TRYWAIT P0, [R63+UR42+0x10], R0 ;  /* 0x000010003f0075a7 */ /* 0x000ea2000800016a */
[----:B------:R-:W-:Y:S01]  /*22e0*/  UIMAD.WIDE.U32 UR4, UR4, 0x24924925, URZ ;  /* 0x24924925040478a5 */ /* 0x000fe2000f8e003f */
[----:B------:R-:W-:Y:S01]  /*22f0*/  SHF.R.S32.HI R9, RZ, 0x1f, R8 ;  /* 0x0000001fff097819 */ /* 0x000fe20000011408 */
[----:B------:R-:W-:-:S02]  /*2300*/  USEL UR6, URZ, 0x1, !UP0 ;  /* 0x000000013f067887 */ /* 0x000fc4000c000000 */
[----:B------:R-:W-:Y:S02]  /*2310*/  UIMAD UR39, UR5, -0x1c, UR39 ;  /* 0xffffffe4052778a4 */ /* 0x000fe4000f8e0227 */
[----:B------:R-:W-:-:S04]  /*2320*/  ULOP3.LUT UR38, UR38, UR6, URZ, 0x3c, !UPT ;  /* 0x0000000626267292 */ /* 0x000fc8000f8e3c3f */
[----:B------:R-:W-:Y:S01]  /*2330*/  @UP1 ULOP3.LUT UR38, UR38, 0x1, UR5, 0x78, !UPT ;  /* 0x0000000126261892 */ /* 0x000fe2000f8e7805 */
[----:B-12---:R-:W-:Y:S11]  /*2340*/  @!P0 BRA `(.L_x_36) ;  /* 0x00000044000c8947 */ /* 0x006ff60003800000 */
.L_x_154:
[----:B-1----:R-:W-:Y:S01]  /*2350*/  IMAD.SHL.U32 R0, R19, 0x40, RZ ;  /* 0x0000004013007824 */ /* 0x002fe200078e00ff */
[----:B------:R-:W-:Y:S01]  /*2360*/  ULDC UR6, c[0x0][0x284] ;  /* 0x0000a10000067ab9 */ /* 0x000fe20000000800 */
[----:B------:R-:W-:Y:S01]  /*2370*/  IMAD.SHL.U32 R22, R22, 0x40, RZ ;  /* 0x0000004016167824 */ /* 0x000fe200078e00ff */
[----:B------:R-:W-:Y:S01]  /*2380*/  SHF.R.S32.HI R71, RZ, 0x1f, R2 ;  /* 0x0000001fff477819 */ /* 0x000fe20000011402 */
[----:B------:R-:W-:Y:S01]  /*2390*/  ULDC.64 UR4, c[0x0][0x5d0] ;  /* 0x0001740000047ab9 */ /* 0x000fe20000000a00 */
[----:B------:R-:W-:Y:S01]  /*23a0*/  ISETP.GE.AND P0, PT, R0, UR6, PT ;  /* 0x0000000600007c0c */ /* 0x000fe2000bf06270 */
[----:B------:R-:W-:Y:S01]  /*23b0*/  IMAD.WIDE.U32 R4, R2, UR4, R8 ;  /* 0x0000000402047c25 */ /* 0x000fe2000f8e0008 */
[----:B------:R-:W-:Y:S02]  /*23c0*/  SHF.R.S32.HI R70, RZ, 0x1f, R22 ;  /* 0x0000001fff467819 */ /* 0x000fe40000011416 */
[C---:B------:R-:W-:Y:S01]  /*23d0*/  ISETP.GE.OR P0, PT, R22.reuse, R15, P0 ;  /* 0x0000000f1600720c */ /* 0x040fe20000706670 */
[----:B------:R-:W-:Y:S01]  /*23e0*/  IMAD R3, R71, UR4, RZ ;  /* 0x0000000447037c24 */ /* 0x000fe2000f8e02ff */
[----:B------:R-:W-:-:S03]  /*23f0*/  IADD3 R4, P1, R22, R4, RZ ;  /* 0x0000000416047210 */ /* 0x000fc60007f3e0ff */
[----:B------:R-:W-:-:S05]  /*2400*/  IMAD R3, R2, UR5, R3 ;  /* 0x0000000502037c24 */ /* 0x000fca000f8e0203 */
[----:B------:R-:W-:-:S03]  /*2410*/  IADD3.X R5, R70, R5, R3, P1, !PT ;  /* 0x0000000546057210 */ /* 0x000fc60000ffe403 */
[----:B------:R-:W-:Y:S05]  /*2420*/  @P0 BRA `(.L_x_37) ;  /* 0x0000001c00200947 */ /* 0x000fea0003800000 */
[----:B------:R-:W1:Y:S01]  /*2430*/  LDC.64 R10, c[0x0][0x5c8] ;  /* 0x00017200ff0a7b82 */ /* 0x000e620000000a00 */
[----:B0-----:R-:W-:Y:S01]  /*2440*/  IMAD.WIDE R12, R19, 0x40, R60 ;  /* 0x00000040130c7825 */ /* 0x001fe200078e023c */
[----:B------:R-:W-:Y:S01]  /*2450*/  ULDC.64 UR4, c[0x0][0x5c0] ;  /* 0x0001700000047ab9 */ /* 0x000fe20000000a00 */
[----:B------:R-:W-:Y:S02]  /*2460*/  BSSY B0, `(.L_x_37) ;  /* 0x00001c4000007945 */ /* 0x000fe40003800000 */
[----:B------:R-:W-:Y:S02]  /*2470*/  IMAD.IADD R72, R67, 0x1, -R0 ;  /* 0x0000000143487824 */ /* 0x000fe400078e0a00 */
[-C--:B-1----:R-:W-:Y:S02]  /*2480*/  IMAD R3, R13, R10.reuse, RZ ;  /* 0x0000000a0d037224 */ /* 0x082fe400078e02ff */
[----:B------:R-:W-:-:S04]  /*2490*/  IMAD.WIDE.U32 R4, R12, R10, R4 ;  /* 0x0000000a0c047225 */ /* 0x000fc800078e0004 */
[----:B------:R-:W-:Y:S01]  /*24a0*/  IMAD R3, R12, R11, R3 ;  /* 0x0000000b0c037224 */ /* 0x000fe200078e0203 */
[----:B------:R-:W-:-:S03]  /*24b0*/  IADD3 R6, P0, R4, UR4, RZ ;  /* 0x0000000404067c10 */ /* 0x000fc6000ff1e0ff */
[----:B------:R-:W-:Y:S01]  /*24c0*/  IMAD.IADD R3, R5, 0x1, R3 ;  /* 0x0000000105037824 */ /* 0x000fe200078e0203 */
[----:B------:R-:W-:-:S04]  /*24d0*/  LEA R4, P1, R10, R6, 0x3 ;  /* 0x000000060a047211 */ /* 0x000fc800078218ff */
[----:B------:R-:W-:Y:S01]  /*24e0*/  IADD3.X R7, R3, UR5, RZ, P0, !PT ;  /* 0x0000000503077c10 */ /* 0x000fe200087fe4ff */
[----:B------:R-:W-:Y:S01]  /*24f0*/  IMAD R3, R62, -0x2, R15 ;  /* 0xfffffffe3e037824 */ /* 0x000fe200078e020f */
[----:B-----5:R-:W-:Y:S02]  /*2500*/  ISETP.NE.AND P0, PT, R59, RZ, PT ;  /* 0x000000ff3b00720c */ /* 0x020fe40003f05270 */
[----:B------:R-:W-:Y:S01]  /*2510*/  LEA.HI.X R5, R10, R7, R11, 0x3, P1 ;  /* 0x000000070a057211 */ /* 0x000fe200008f1c0b */
[----:B------:R-:W-:-:S10]  /*2520*/  IMAD.IADD R73, R3, 0x1, -R22 ;  /* 0x0000000103497824 */ /* 0x000fd400078e0a16 */
[----:B------:R-:W-:Y:S05]  /*2530*/  @!P0 BRA `(.L_x_38) ;  /* 0x0000001400188947 */ /* 0x000fea0003800000 */
[----:B------:R-:W0:Y:S01]  /*2540*/  LDC.64 R14, c[0x0][0x5b0] ;  /* 0x00016c00ff0e7b82 */ /* 0x000e220000000a00 */
[----:B------:R-:W-:Y:S01]  /*2550*/  ULDC.64 UR4, c[0x0][0x5b8] ;  /* 0x00016e0000047ab9 */ /* 0x000fe20000000a00 */
[----:B------:R-:W-:Y:S01]  /*2560*/  ISETP.GE.AND P3, PT, R73, 0x1, PT ;  /* 0x000000014900780c */ /* 0x000fe20003f66270 */
[----:B------:R-:W-:Y:S01]  /*2570*/  IMAD.WIDE.U32 R8, R2, UR4, R8 ;  /* 0x0000000402087c25 */ /* 0x000fe2000f8e0008 */
[----:B------:R-:W-:Y:S02]  /*2580*/  BSSY B1, `(.L_x_39) ;  /* 0x000000e000017945 */ /* 0x000fe40003800000 */
[----:B------:R-:W-:Y:S01]  /*2590*/  ISETP.LT.OR P1, PT, R72, 0x1, !P3 ;  /* 0x000000014800780c */ /* 0x000fe20005f21670 */
[----:B------:R-:W-:Y:S01]  /*25a0*/  IMAD R3, R71, UR4, RZ ;  /* 0x0000000447037c24 */ /* 0x000fe2000f8e02ff */
[----:B------:R-:W1:Y:S01]  /*25b0*/  LDC.64 R20, c[0x0][0x5a8] ;  /* 0x00016a00ff147b82 */ /* 0x000e620000000a00 */
[----:B------:R-:W-:Y:S02]  /*25c0*/  IADD3 R10, P0, R22, R8, RZ ;  /* 0x00000008160a7210 */ /* 0x000fe40007f1e0ff */
[----:B------:R-:W-:-:S05]  /*25d0*/  IMAD R3, R2, UR5, R3 ;  /* 0x0000000502037c24 */ /* 0x000fca000f8e0203 */
[----:B------:R-:W-:Y:S01]  /*25e0*/  IADD3.X R11, R70, R9, R3, P0, !PT ;  /* 0x00000009460b7210 */ /* 0x000fe200007fe403 */
[-C--:B0-----:R-:W-:Y:S02]  /*25f0*/  IMAD R0, R13, R14.reuse, RZ ;  /* 0x0000000e0d007224 */ /* 0x081fe400078e02ff */
[----:B------:R-:W-:-:S04]  /*2600*/  IMAD.WIDE.U32 R2, R12, R14, R10 ;  /* 0x0000000e0c027225 */ /* 0x000fc800078e000a */
[----:B------:R-:W-:Y:S01]  /*2610*/  IMAD R19, R12, R15, R0 ;  /* 0x0000000f0c137224 */ /* 0x000fe200078e0200 */
[----:B-1----:R-:W-:-:S04]  /*2620*/  IADD3 R2, P0, R2, R20, RZ ;  /* 0x0000001402027210 */ /* 0x002fc80007f1e0ff */
[----:B------:R-:W-:Y:S01]  /*2630*/  IADD3.X R3, R21, R3, R19, P0, !PT ;  /* 0x0000000315037210 */ /* 0x000fe200007fe413 */
[----:B------:R-:W-:Y:S08]  /*2640*/  @P1 BRA `(.L_x_40) ;  /* 0x0000000000041947 */ /* 0x000ff00003800000 */
[----:B------:R0:W5:Y:S02]  /*2650*/  LDG.E.U8 R68, desc[UR36][R2.64] ;  /* 0x0000002402447981 */ /* 0x000164000c1e1100 */
.L_x_40:
[----:B------:R-:W-:Y:S05]  /*2660*/  BSYNC B1 ;  /* 0x0000000000017941 */ /* 0x000fea0003800000 */
.L_x_39:
[----:B-----5:R-:W-:Y:S01]  /*2670*/  LOP3.LUT R0, R68, 0xffff, RZ, 0xc0, !PT ;  /* 0x0000ffff44007812 */ /* 0x020fe200078ec0ff */
[C---:B------:R-:W-:Y:S01]  /*2680*/  IMAD.SHL.U32 R8, R14.reuse, 0x8, RZ ;  /* 0x000000080e087824 */ /* 0x040fe200078e00ff */
[----:B------:R-:W-:Y:S01]  /*2690*/  SHF.L.U64.HI R9, R14, 0x3, R15 ;  /* 0x000000030e097819 */ /* 0x000fe2000001020f */
[----:B------:R-:W-:Y:S01]  /*26a0*/  BSSY B1, `(.L_x_41) ;  /* 0x000000e000017945 */ /* 0x000fe20003800000 */
[----:B------:R-:W-:Y:S02]  /*26b0*/  PRMT R0, R0, 0x8880, RZ ;  /* 0x0000888000007816 */ /* 0x000fe400000000ff */
[----:B------:R-:W-:Y:S01]  /*26c0*/  ISETP.GE.AND P2, PT, R73, 0x2, PT ;  /* 0x000000024900780c */ /* 0x000fe20003f46270 */
[----:B------:R-:W-:-:S03]  /*26d0*/  IMAD.WIDE.U32 R8, R12, R14, R8 ;  /* 0x0000000e0c087225 */ /* 0x000fc600078e0008 */
[----:B------:R-:W-:Y:S01]  /*26e0*/  ISETP.LT.OR P0, PT, R72, 0x1, !P2 ;  /* 0x000000014800780c */ /* 0x000fe20005701670 */
[----:B------:R-:W-:Y:S01]  /*26f0*/  IMAD R13, R0, R59, RZ ;  /* 0x0000003b000d7224 */ /* 0x000fe200078e02ff */
[----:B------:R-:W-:Y:S01]  /*2700*/  IADD3 R8, P4, P5, R10, R20, R8 ;  /* 0x000000140a087210 */ /* 0x000fe20007d9e008 */
[----:B------:R-:W-:Y:S02]  /*2710*/  IMAD.IADD R12, R19, 0x1, R9 ;  /* 0x00000001130c7824 */ /* 0x000fe400078e0209 */
[----:B------:R-:W-:-:S05]  /*2720*/  @!P1 IMAD R15, R24, R58, R13 ;  /* 0x0000003a180f9224 */ /* 0x000fca00078e020d */
[----:B------:R1:W-:Y:S03]  /*2730*/  @!P1 STG.E.U8 desc[UR36][R6.64], R15 ;  /* 0x0000000f06009986 */ /* 0x0003e6000c101124 */
[----:B------:R-:W-:Y:S05]  /*2740*/  @P0 BRA `(.L_x_42) ;  /* 0x00000000000c0947 */ /* 0x000fea0003800000 */
[----:B------:R-:W2:Y:S02]  /*2750*/  LDG.E.U8 R68, desc[UR36][R2.64+0x1] ;  /* 0x0000012402447981 */ /* 0x000ea4000c1e1100 */
[----:B--2---:R-:W-:-:S05]  /*2760*/  PRMT R0, R68, 0x8880, RZ ;  /* 0x0000888044007816 */ /* 0x004fca00000000ff */
[----:B------:R-:W-:-:S07]  /*2770*/  IMAD R13, R0, R59, RZ ;  /* 0x0000003b000d7224 */ /* 0x000fce00078e02ff */
.L_x_42:
[----:B------:R-:W-:Y:S05]  /*2780*/  BSYNC B1 ;  /* 0x0000000000017941 */ /* 0x000fea0003800000 */
.L_x_41:
[C---:B------:R-:W-:Y:S01]  /*2790*/  ISETP.LT.OR P3, PT, R72.reuse, 0x9, !P3 ;  /* 0x000000094800780c */ /* 0x040fe20005f61670 */
[----:B------:R-:W-:Y:S01]  /*27a0*/  @!P0 IMAD R25, R25, R58, R13 ;  /* 0x0000003a19198224 */ /* 0x000fe200078e020d */
[----:B------:R-:W-:Y:S01]  /*27b0*/  ISETP.GE.AND P1, PT, R73, 0x9, PT ;  /* 0x000000094900780c */ /* 0x000fe20003f26270 */
[----:B------:R-:W-:Y:S01]  /*27c0*/  BSSY B1, `(.L_x_43) ;  /* 0x000000b000017945 */ /* 0x000fe20003800000 */
[----:B------:R-:W-:Y:S02]  /*27d0*/  IADD3.X R9, R11, R21, R12, P4, P5 ;  /* 0x000000150b097210 */ /* 0x000fe400027ea40c */
[----:B------:R2:W-:Y:S01]  /*27e0*/  @!P0 STG.E.U8 desc[UR36][R6.64+0x1], R25 ;  /* 0x0000011906008986 */ /* 0x0005e2000c101124 */
[----:B------:R-:W-:Y:S02]  /*27f0*/  ISETP.GE.AND P0, PT, R73, 0xa, PT ;  /* 0x0000000a4900780c */ /* 0x000fe40003f06270 */
[C---:B------:R-:W-:Y:S02]  /*2800*/  ISETP.LT.OR P2, PT, R72.reuse, 0x9, !P2 ;  /* 0x000000094800780c */ /* 0x040fe40005741670 */
[----:B------:R-:W-:-:S02]  /*2810*/  ISETP.LT.OR P5, PT, R72, 0x1, !P1 ;  /* 0x000000014800780c */ /* 0x000fc40004fa1670 */
[----:B------:R-:W-:Y:S01]  /*2820*/  ISETP.LT.OR P4, PT, R72, 0x1, !P0 ;  /* 0x000000014800780c */ /* 0x000fe20004781670 */
[----:B------:R-:W-:-:S12]  /*2830*/  @P3 BRA `(.L_x_44) ;  /* 0x00000000000c3947 */ /* 0x000fd80003800000 */
[----:B------:R-:W3:Y:S02]  /*2840*/  LDG.E.U8 R68, desc[UR36][R8.64] ;  /* 0x0000002408447981 */ /* 0x000ee4000c1e1100 */
[----:B---3--:R-:W-:-:S05]  /*2850*/  PRMT R0, R68, 0x8880, RZ ;  /* 0x0000888044007816 */ /* 0x008fca00000000ff */
[----:B------:R-:W-:-:S07]  /*2860*/  IMAD R13, R0, R59, RZ ;  /* 0x0000003b000d7224 */ /* 0x000fce00078e02ff */
.L_x_44:
[----:B------:R-:W-:Y:S05]  /*2870*/  BSYNC B1 ;  /* 0x0000000000017941 */ /* 0x000fea0003800000 */
.L_x_43:
[----:B------:R-:W-:Y:S01]  /*2880*/  @!P3 IMAD R11, R26, R58, R13 ;  /* 0x0000003a1a0bb224 */ /* 0x000fe200078e020d */
[----:B------:R-:W-:Y:S04]  /*2890*/  BSSY B1, `(.L_x_45) ;  /* 0x0000006000017945 */ /* 0x000fe80003800000 */
[----:B------:R3:W-:Y:S01]  /*28a0*/  @!P3 STG.E.U8 desc[UR36][R4.64], R11 ;  /* 0x0000000b0400b986 */ /* 0x0007e2000c101124 */
[----:B------:R-:W-:Y:S05]  /*28b0*/  @P2 BRA `(.L_x_46) ;  /* 0x00000000000c2947 */ /* 0x000fea0003800000 */
[----:B------:R-:W4:Y:S02]  /*28c0*/  LDG.E.U8 R68, desc[UR36][R8.64+0x1] ;  /* 0x0000012408447981 */ /* 0x000f24000c1e1100 */
[----:B----4-:R-:W-:-:S05]  /*28d0*/  PRMT R0, R68, 0x8880, RZ ;  /* 0x0000888044007816 */ /* 0x010fca00000000ff */
[----:B------:R-:W-:-:S07]  /*28e0*/  IMAD R13, R0, R59, RZ ;  /* 0x0000003b000d7224 */ /* 0x000fce00078e02ff */
.L_x_46:
[----:B------:R-:W-:Y:S05]  /*28f0*/  BSYNC B1 ;  /* 0x0000000000017941 */ /* 0x000fea0003800000 */
.L_x_45:
[----:B------:R-:W-:Y:S01]  /*2900*/  @!P2 IMAD R27, R27, R58, R13 ;  /* 0x0000003a1b1ba224 */ /* 0x000fe200078e020d */
[----:B------:R-:W-:Y:S04]  /*2910*/  BSSY B1, `(.L_x_47) ;  /* 0x0000006000017945 */ /* 0x000fe80003800000 */
[----:B------:R4:W-:Y:S01]  /*2920*/  @!P2 STG.E.U8 desc[UR36][R4.64+0x1], R27 ;  /* 0x0000011b0400a986 */ /* 0x0009e2000c101124 */
[----:B------:R-:W-:Y:S05]  /*2930*/  @P5 BRA `(.L_x_48) ;  /* 0x00000000000c5947 */ /* 0x000fea0003800000 */
[----:B------:R-:W5:Y:S02]  /*2940*/  LDG.E.U8 R68, desc[UR36][R2.64+0x8] ;  /* 0x0000082402447981 */ /* 0x000f64000c1e1100 */
[----:B-----5:R-:W-:-:S05]  /*2950*/  PRMT R0, R68, 0x8880, RZ ;  /* 0x0000888044007816 */ /* 0x020fca00000000ff */
[----:B------:R-:W-:-:S07]  /*2960*/  IMAD R13, R0, R59, RZ ;  /* 0x0000003b000d7224 */ /* 0x000fce00078e02ff */
.L_x_48:
[----:B------:R-:W-:Y:S05]  /*2970*/  BSYNC B1 ;  /* 0x0000000000017941 */ /* 0x000fea0003800000 */
.L_x_47:
[----:B---3--:R-:W-:Y:S01]  /*2980*/  @!P5 IMAD R11, R28, R58, R13 ;  /* 0x0000003a1c0bd224 */ /* 0x008fe200078e020d */
[----:B------:R-:W-:Y:S04]  /*2990*/  BSSY B1, `(.L_x_49) ;  /* 0x0000006000017945 */ /* 0x000fe80003800000 */
[----:B------:R3:W-:Y:S01]  /*29a0*/  @!P5 STG.E.U8 desc[UR36][R6.64+0x8], R11 ;  /* 0x0000080b0600d986 */ /* 0x0007e2000c101124 */
[----:B------:R-:W-:Y:S05]  /*29b0*/  @P4 BRA `(.L_x_50) ;  /* 0x00000000000c4947 */ /* 0x000fea0003800000 */
[----:B------:R-:W5:Y:S02]  /*29c0*/  LDG.E.U8 R68, desc[UR36][R2.64+0x9] ;  /* 0x0000092402447981 */ /* 0x000f64000c1e1100 */
[----:B-----5:R-:W-:-:S05]  /*29d0*/  PRMT R0, R68, 0x8880, RZ ;  /* 0x0000888044007816 */ /* 0x020fca00000000ff */
[----:B------:R-:W-:-:S07]  /*29e0*/  IMAD R13, R0, R59, RZ ;  /* 0x0000003b000d7224 */ /* 0x000fce00078e02ff */
.L_x_50:
[----:B------:R-:W-:Y:S05]  /*29f0*/  BSYNC B1 ;  /* 0x0000000000017941 */ /* 0x000fea0003800000 */
.L_x_49:
[C---:B------:R-:W-:Y:S01]  /*2a00*/  ISETP.LT.OR P1, PT, R72.reuse, 0x9, !P1 ;  /* 0x000000094800780c */ /* 0x040fe20004f21670 */
[----:B------:R-:W-:Y:S01]  /*2a10*/  @!P4 IMAD R29, R29, R58, R13 ;  /* 0x0000003a1d1dc224 */ /* 0x000fe200078e020d */
[C---:B------:R-:W-:Y:S01]  /*2a20*/  ISETP.GE.AND P3, PT, R73.reuse, 0x11, PT ;  /* 0x000000114900780c */ /* 0x040fe20003f66270 */
[----:B------:R-:W-:Y:S01]  /*2a30*/  BSSY B1, `(.L_x_51) ;  /* 0x000000a000017945 */ /* 0x000fe20003800000 */
[----:B------:R-:W-:Y:S02]  /*2a40*/  ISETP.GE.AND P2, PT, R73, 0x12, PT ;  /* 0x000000124900780c */ /* 0x000fe40003f46270 */
[----:B------:R0:W-:Y:S01]  /*2a50*/  @!P4 STG.E.U8 desc[UR36][R6.64+0x9], R29 ;  /* 0x0000091d0600c986 */ /* 0x0001e2000c101124 */
[C---:B------:R-:W-:Y:S02]  /*2a60*/  ISETP.LT.OR P0, PT, R72.reuse, 0x9, !P0 ;  /* 0x000000094800780c */ /* 0x040fe40004701670 */
[C---:B------:R-:W-:Y:S02]  /*2a70*/  ISETP.LT.OR P5, PT, R72.reuse, 0x1, !P3 ;  /* 0x000000014800780c */ /* 0x040fe40005fa1670 */
[----:B------:R-:W-:-:S02]  /*2a80*/  ISETP.LT.OR P4, PT, R72, 0x1, !P2 ;  /* 0x000000014800780c */ /* 0x000fc40005781670 */
[----:B------:R-:W-:Y:S11]  /*2a90*/  @P1 BRA `(.L_x_52) ;  /* 0x00000000000c1947 */ /* 0x000ff60003800000 */
[----:B------:R-:W5:Y:S02]  /*2aa0*/  LDG.E.U8 R68, desc[UR36][R8.64+0x8] ;  /* 0x0000082408447981 */ /* 0x000f64000c1e1100 */
[----:B-----5:R-:W-:-:S05]  /*2ab0*/  PRMT R0, R68, 0x8880, RZ ;  /* 0x0000888044007816 */ /* 0x020fca00000000ff */
[----:B------:R-:W-:-:S07]  /*2ac0*/  IMAD R13, R0, R59, RZ ;  /* 0x0000003b000d7224 */ /* 0x000fce00078e02ff */
.L_x_52:
[----:B------:R-:W-:Y:S05]  /*2ad0*/  BSYNC B1 ;  /* 0x0000000000017941 */ /* 0x000fea0003800000 */
.L_x_51:
[----:B---3--:R-:W-:Y:S01]  /*2ae0*/  @!P1 IMAD R11, R30, R58, R13 ;  /* 0x0000003a1e0b9224 */ /* 0x008fe200078e020d */
[----:B------:R-:W-:Y:S04]  /*2af0*/  BSSY B1, `(.L_x_53) ;  /* 0x0000006000017945 */ /* 0x000fe80003800000 */
[----:B------:R3:W-:Y:S01]  /*2b00*/  @!P1 STG.E.U8 desc[UR36][R4.64+0x8], R11 ;  /* 0x0000080b04009986 */ /* 0x0007e2000c101124 */
[----:B------:R-:W-:Y:S05]  /*2b10*/  @P0 BRA `(.L_x_54) ;  /* 0x00000000000c0947 */ /* 0x000fea0003800000 */
[----:B------:R-:W5:Y:S02]  /*2b20*/  LDG.E.U8 R68, desc[UR36][R8.64+0x9] ;  /* 0x0000092408447981 */ /* 0x000f64000c1e1100 */
[----:B-----5:R-:W-:-:S05]  /*2b30*/  PRMT R0, R68, 0x8880, RZ ;  /* 0x0000888044007816 */ /* 0x020fca00000000ff */
[----:B------:R-:W-:-:S07]  /*2b40*/  IMAD R13, R0, R59, RZ ;  /* 0x0000003b000d7224 */ /* 0x000fce00078e02ff */
.L_x_54:
[----:B------:R-:W-:Y:S05]  /*2b50*/  BSYNC B1 ;  /* 0x0000000000017941 */ /* 0x000fea0003800000 */
.L_x_53:
[----:B------:R-:W-:Y:S01]  /*2b60*/  @!P0 IMAD R31, R31, R58, R13 ;  /* 0x0000003a1f1f8224 */ /* 0x000fe200078e020d */
[----:B------:R-:W-:Y:S04]  /*2b70*/  BSSY B1, `(.L_x_55) ;  /* 0x0000006000017945 */ /* 0x000fe80003800000 */
[----:B------:R0:W-:Y:S01]  /*2b80*/  @!P0 STG.E.U8 desc[UR36][R4.64+0x9], R31 ;  /* 0x0000091f04008986 */ /* 0x0001e2000c101124 */
[----:B------:R-:W-:Y:S05]  /*2b90*/  @P5 BRA `(.L_x_56) ;  /* 0x00000000000c5947 */ /* 0x000fea0003800000 */
[----:B------:R-:W5:Y:S02]  /*2ba0*/  LDG.E.U8 R68, desc[UR36][R2.64+0x10] ;  /* 0x0000102402447981 */ /* 0x000f64000c1e1100 */
[----:B-----5:R-:W-:-:S05]  /*2bb0*/  PRMT R0, R68, 0x8880, RZ ;  /* 0x0000888044007816 */ /* 0x020fca00000000ff */
[----:B------:R-:W-:-:S07]  /*2bc0*/  IMAD R13, R0, R59, RZ ;  /* 0x0000003b000d7224 */ /* 0x000fce00078e02ff */
.L_x_56:
[----:B------:R-:W-:Y:S05]  /*2bd0*/  BSYNC B1 ;  /* 0x0000000000017941 */ /* 0x000fea0003800000 */
.L_x_55:
[----:B---3--:R-:W-:Y:S01]  /*2be0*/  @!P5 IMAD R11, R32, R58, R13 ;  /* 0x0000003a200bd224 */ /* 0x008fe200078e020d */
[----:B------:R-:W-:Y:S04]  /*2bf0*/  BSSY B1, `(.L_x_57) ;  /* 0x0000006000017945 */ /* 0x000fe80003800000 */
[----:B------:R3:W-:Y:S01]  /*2c00*/  @!P5 STG.E.U8 desc[UR36][R6.64+0x10], R11 ;  /* 0x0000100b0600d986 */ /* 0x0007e2000c101124 */
[----:B------:R-:W-:Y:S05]  /*2c10*/  @P4 BRA `(.L_x_58) ;  /* 0x00000000000c4947 */ /* 0x000fea0003800000 */
[----:B------:R-:W5:Y:S02]  /*2c20*/  LDG.E.U8 R68, desc[UR36][R2.64+0x11] ;  /* 0x0000112402447981 */ /* 0x000f64000c1e1100 */
[----:B-----5:R-:W-:-:S05]  /*2c30*/  PRMT R0, R68, 0x8880, RZ ;  /* 0x0000888044007816 */ /* 0x020fca00000000ff */
[----:B------:R-:W-:-:S07]  /*2c40*/  IMAD R13, R0, R59, RZ ;  /* 0x0000003b000d7224 */ /* 0x000fce00078e02ff */
.L_x_58:
[----:B------:R-:W-:Y:S05]  /*2c50*/  BSYNC B1 ;  /* 0x0000000000017941 */ /* 0x000fea0003800000 */
.L_x_57:
        /* <DEDUP_REMOVED lines=13> */
.L_x_60:
[----:B------:R-:W-:Y:S05]  /*2d30*/  BSYNC B1 ;  /* 0x0000000000017941 */ /* 0x000fea0003800000 */
.L_x_59:
[----:B---3--:R-:W-:Y:S01]  /*2d40*/  @!P3 IMAD R11, R34, R58, R13 ;  /* 0x0000003a220bb224 */ /* 0x008fe200078e020d */
[----:B------:R-:W-:Y:S04]  /*2d50*/  BSSY B1, `(.L_x_61) ;  /* 0x0000006000017945 */ /* 0x000fe80003800000 */
[----:B------:R3:W-:Y:S01]  /*2d60*/  @!P3 STG.E.U8 desc[UR36][R4.64+0x10], R11 ;  /* 0x0000100b0400b986 */ /* 0x0007e2000c101124 */
[----:B------:R-:W-:Y:S05]  /*2d70*/  @P2 BRA `(.L_x_62) ;  /* 0x00000000000c2947 */ /* 0x000fea0003800000 */
[----:B------:R-:W5:Y:S02]  /*2d80*/  LDG.E.U8 R68, desc[UR36][R8.64+0x11] ;  /* 0x0000112408447981 */ /* 0x000f64000c1e1100 */
[----:B-----5:R-:W-:-:S05]  /*2d90*/  PRMT R0, R68, 0x8880, RZ ;  /* 0x0000888044007816 */ /* 0x020fca00000000ff */
[----:B------:R-:W-:-:S07]  /*2da0*/  IMAD R13, R0, R59, RZ ;  /* 0x0000003b000d7224 */ /* 0x000fce00078e02ff */
.L_x_62:
[----:B------:R-:W-:Y:S05]  /*2db0*/  BSYNC B1 ;  /* 0x0000000000017941 */ /* 0x000fea0003800000 */
.L_x_61:
[----:B------:R-:W-:Y:S01]  /*2dc0*/  @!P2 IMAD R35, R35, R58, R13 ;  /* 0x0000003a2323a224 */ /* 0x000fe200078e020d */
[----:B------:R-:W-:Y:S04]  /*2dd0*/  BSSY B1, `(.L_x_63) ;  /* 0x0000006000017945 */ /* 0x000fe80003800000 */
[----:B------:R0:W-:Y:S01]  /*2de0*/  @!P2 STG.E.U8 desc[UR36][R4.64+0x11], R35 ;  /* 0x000011230400a986 */ /* 0x0001e2000c101124 */
[----:B------:R-:W-:Y:S05]  /*2df0*/  @P5 BRA `(.L_x_64) ;  /* 0x00000000000c5947 */ /* 0x000fea0003800000 */
[----:B------:R-:W5:Y:S02]  /*2e00*/  LDG.E.U8 R68, desc[UR36][R2.64+0x18] ;  /* 0x0000182402447981 */ /* 0x000f64000c1e1100 */
[----:B-----5:R-:W-:-:S05]  /*2e10*/  PRMT R0, R68, 0x8880, RZ ;  /* 0x0000888044007816 */ /* 0x020fca00000000ff */
[----:B------:R-:W-:-:S07]  /*2e20*/  IMAD R13, R0, R59, RZ ;  /* 0x0000003b000d7224 */ /* 0x000fce00078e02ff */
.L_x_64:
[----:B------:R-:W-:Y:S05]  /*2e30*/  BSYNC B1 ;  /* 0x0000000000017941 */ /* 0x000fea0003800000 */
.L_x_63:
[----:B---3--:R-:W-:Y:S01]  /*2e40*/  @!P5 IMAD R11, R36, R58, R13 ;  /* 0x0000003a240bd224 */ /* 0x008fe200078e020d */
[----:B------:R-:W-:Y:S04]  /*2e50*/  BSSY B1, `(.L_x_65) ;  /* 0x0000006000017945 */ /* 0x000fe80003800000 */
[----:B------:R3:W-:Y:S01]  /*2e60*/  @!P5 STG.E.U8 desc[UR36][R6.64+0x18], R11 ;  /* 0x0000180b0600d986 */ /* 0x0007e2000c101124 */
[----:B------:R-:W-:Y:S05]  /*2e70*/  @P4 BRA `(.L_x_66) ;  /* 0x00000000000c4947 */ /* 0x000fea0003800000 */
[----:B------:R-:W5:Y:S02]  /*2e80*/  LDG.E.U8 R68, desc[UR36][R2.64+0x19] ;  /* 0x0000192402447981 */ /* 0x000f64000c1e1100 */
[----:B-----5:R-:W-:-:S05]  /*2e90*/  PRMT R0, R68, 0x8880, RZ ;  /* 0x0000888044007816 */ /* 0x020fca00000000ff */
[----:B------:R-:W-:-:S07]  /*2ea0*/  IMAD R13, R0, R59, RZ ;  /* 0x0000003b000d7224 */ /* 0x000fce00078e02ff */
.L_x_66:
[----:B------:R-:W-:Y:S05]  /*2eb0*/  BSYNC B1 ;  /* 0x0000000000017941 */ /* 0x000fea0003800000 */
.L_x_65:
        /* <DEDUP_REMOVED lines=13> */
.L_x_68:
[----:B------:R-:W-:Y:S05]  /*2f90*/  BSYNC B1 ;  /* 0x0000000000017941 */ /* 0x000fea0003800000 */
.L_x_67:
[----:B---3--:R-:W-:Y:S01]  /*2fa0*/  @!P1 IMAD R11, R38, R58, R13 ;  /* 0x0000003a260b9224 */ /* 0x008fe200078e020d */
[----:B------:R-:W-:Y:S04]  /*2fb0*/  BSSY B1, `(.L_x_69) ;  /* 0x0000006000017945 */ /* 0x000fe80003800000 */
[----:B------:R3:W-:Y:S01]  /*2fc0*/  @!P1 STG.E.U8 desc[UR36][R4.64+0x18], R11 ;  /* 0x0000180b04009986 */ /* 0x0007e2000c101124 */
[----:B------:R-:W-:Y:S05]  /*2fd0*/  @P4 BRA `(.L_x_70) ;  /* 0x00000000000c4947 */ /* 0x000fea0003800000 */
[----:B------:R-:W5:Y:S02]  /*2fe0*/  LDG.E.U8 R68, desc[UR36][R8.64+0x19] ;  /* 0x0000192408447981 */ /* 0x000f64000c1e1100 */
[----:B-----5:R-:W-:-:S05]  /*2ff0*/  PRMT R0, R68, 0x8880, RZ ;  /* 0x0000888044007816 */ /* 0x020fca00000000ff */
[----:B------:R-:W-:-:S07]  /*3000*/  IMAD R13, R0, R59, RZ ;  /* 0x0000003b000d7224 */ /* 0x000fce00078e02ff */
.L_x_70:
[----:B------:R-:W-:Y:S05]  /*3010*/  BSYNC B1 ;  /* 0x0000000000017941 */ /* 0x000fea0003800000 */
.L_x_69:
[----:B------:R-:W-:Y:S01]  /*3020*/  @!P4 IMAD R39, R39, R58, R13 ;  /* 0x0000003a2727c224 */ /* 0x000fe200078e020d */
[----:B------:R-:W-:Y:S04]  /*3030*/  BSSY B1, `(.L_x_71) ;  /* 0x0000006000017945 */ /* 0x000fe80003800000 */
[----:B------:R0:W-:Y:S01]  /*3040*/  @!P4 STG.E.U8 desc[UR36][R4.64+0x19], R39 ;  /* 0x000019270400c986 */ /* 0x0001e2000c101124 */
[----:B------:R-:W-:Y:S05]  /*3050*/  @P5 BRA `(.L_x_72) ;  /* 0x00000000000c5947 */ /* 0x000fea0003800000 */
[----:B------:R-:W5:Y:S02]  /*3060*/  LDG.E.U8 R68, desc[UR36][R2.64+0x20] ;  /* 0x0000202402447981 */ /* 0x000f64000c1e1100 */
[----:B-----5:R-:W-:-:S05]  /*3070*/  PRMT R0, R68, 0x8880, RZ ;  /* 0x0000888044007816 */ /* 0x020fca00000000ff */
[----:B------:R-:W-:-:S07]  /*3080*/  IMAD R13, R0, R59, RZ ;  /* 0x0000003b000d7224 */ /* 0x000fce00078e02ff */
.L_x_72:
[----:B------:R-:W-:Y:S05]  /*3090*/  BSYNC B1 ;  /* 0x0000000000017941 */ /* 0x000fea0003800000 */
.L_x_71:
[----:B---3--:R-:W-:Y:S01]  /*30a0*/  @!P5 IMAD R11, R40, R58, R13 ;  /* 0x0000003a280bd224 */ /* 0x008fe200078e020d */
[----:B------:R-:W-:Y:S04]  /*30b0*/  BSSY B1, `(.L_x_73) ;  /* 0x0000006000017945 */ /* 0x000fe80003800000 */
[----:B------:R3:W-:Y:S01]  /*30c0*/  @!P5 STG.E.U8 desc[UR36][R6.64+0x20], R11 ;  /* 0x0000200b0600d986 */ /* 0x0007e2000c101124 */
[----:B------:R-:W-:Y:S05]  /*30d0*/  @P0 BRA `(.L_x_74) ;  /* 0x00000000000c0947 */ /* 0x000fea0003800000 */
[----:B------:R-:W5:Y:S02]  /*30e0*/  LDG.E.U8 R68, desc[UR36][R2.64+0x21] ;  /* 0x0000212402447981 */ /* 0x000f64000c1e1100 */
[----:B-----5:R-:W-:-:S05]  /*30f0*/  PRMT R0, R68, 0x8880, RZ ;  /* 0x0000888044007816 */ /* 0x020fca00000000ff */
[----:B------:R-:W-:-:S07]  /*3100*/  IMAD R13, R0, R59, RZ ;  /* 0x0000003b000d7224 */ /* 0x000fce00078e02ff */
.L_x_74:
[----:B------:R-:W-:Y:S05]  /*3110*/  BSYNC B1 ;  /* 0x0000000000017941 */ /* 0x000fea0003800000 */
.L_x_73:
        /* <DEDUP_REMOVED lines=13> */
.L_x_76:
[----:B------:R-:W-:Y:S05]  /*31f0*/  BSYNC B1 ;  /* 0x0000000000017941 */ /* 0x000fea0003800000 */
.L_x_75:
[----:B---3--:R-:W-:Y:S01]  /*3200*/  @!P3 IMAD R11, R42, R58, R13 ;  /* 0x0000003a2a0bb224 */ /* 0x008fe200078e020d */
[----:B------:R-:W-:Y:S04]  /*3210*/  BSSY B1, `(.L_x_77) ;  /* 0x0000006000017945 */ /* 0x000fe80003800000 */
[----:B------:R3:W-:Y:S01]  /*3220*/  @!P3 STG.E.U8 desc[UR36][R4.64+0x20], R11 ;  /* 0x0000200b0400b986 */ /* 0x0007e2000c101124 */
[----:B------:R-:W-:Y:S05]  /*3230*/  @P2 BRA `(.L_x_78) ;  /* 0x00000000000c2947 */ /* 0x000fea0003800000 */
[----:B------:R-:W5:Y:S02]  /*3240*/  LDG.E.U8 R68, desc[UR36][R8.64+0x21] ;  /* 0x0000212408447981 */ /* 0x000f64000c1e1100 */
[----:B-----5:R-:W-:-:S05]  /*3250*/  PRMT R0, R68, 0x8880, RZ ;  /* 0x0000888044007816 */ /* 0x020fca00000000ff */
[----:B------:R-:W-:-:S07]  /*3260*/  IMAD R13, R0, R59, RZ ;  /* 0x0000003b000d7224 */ /* 0x000fce00078e02ff */
.L_x_78:
[----:B------:R-:W-:Y:S05]  /*3270*/  BSYNC B1 ;  /* 0x0000000000017941 */ /* 0x000fea0003800000 */
.L_x_77:
[----:B------:R-:W-:Y:S01]  /*3280*/  @!P2 IMAD R43, R43, R58, R13 ;  /* 0x0000003a2b2ba224 */ /* 0x000fe200078e020d */
[----:B------:R-:W-:Y:S04]  /*3290*/  BSSY B1, `(.L_x_79) ;  /* 0x0000006000017945 */ /* 0x000fe80003800000 */
[----:B------:R0:W-:Y:S01]  /*32a0*/  @!P2 STG.E.U8 desc[UR36][R4.64+0x21], R43 ;  /* 0x0000212b0400a986 */ /* 0x0001e2000c101124 */
[----:B------:R-:W-:Y:S05]  /*32b0*/  @P0 BRA `(.L_x_80) ;  /* 0x00000000000c0947 */ /* 0x000fea0003800000 */
[----:B------:R-:W5:Y:S02]  /*32c0*/  LDG.E.U8 R68, desc[UR36][R2.64+0x28] ;  /* 0x0000282402447981 */ /* 0x000f64000c1e1100 */
[----:B-----5:R-:W-:-:S05]  /*32d0*/  PRMT R0, R68, 0x8880, RZ ;  /* 0x0000888044007816 */ /* 0x020fca00000000ff */
[----:B------:R-:W-:-:S07]  /*32e0*/  IMAD R13, R0, R59, RZ ;  /* 0x0000003b000d7224 */ /* 0x000fce00078e02ff */
.L_x_80:
[----:B------:R-:W-:Y:S05]  /*32f0*/  BSYNC B1 ;  /* 0x0000000000017941 */ /* 0x000fea0003800000 */
.L_x_79:
[----:B---3--:R-:W-:Y:S01]  /*3300*/  @!P0 IMAD R11, R44, R58, R13 ;  /* 0x0000003a2c0b8224 */ /* 0x008fe200078e020d */
[----:B------:R-:W-:Y:S04]  /*3310*/  BSSY B1, `(.L_x_81) ;  /* 0x0000006000017945 */ /* 0x000fe80003800000 */
[----:B------:R3:W-:Y:S01]  /*3320*/  @!P0 STG.E.U8 desc[UR36][R6.64+0x28], R11 ;  /* 0x0000280b06008986 */ /* 0x0007e2000c101124 */
[----:B------:R-:W-:Y:S05]  /*3330*/  @P5 BRA `(.L_x_82) ;  /* 0x00000000000c5947 */ /* 0x000fea0003800000 */
[----:B------:R-:W5:Y:S02]  /*3340*/  LDG.E.U8 R68, desc[UR36][R2.64+0x29] ;  /* 0x0000292402447981 */ /* 0x000f64000c1e1100 */
[----:B-----5:R-:W-:-:S05]  /*3350*/  PRMT R0, R68, 0x8880, RZ ;  /* 0x0000888044007816 */ /* 0x020fca00000000ff */
[----:B------:R-:W-:-:S07]  /*3360*/  IMAD R13, R0, R59, RZ ;  /* 0x0000003b000d7224 */ /* 0x000fce00078e02ff */
.L_x_82:
[----:B------:R-:W-:Y:S05]  /*3370*/  BSYNC B1 ;  /* 0x0000000000017941 */ /* 0x000fea0003800000 */
.L_x_81:
        /* <DEDUP_REMOVED lines=13> */
.L_x_84:
[----:B------:R-:W-:Y:S05]  /*3450*/  BSYNC B1 ;  /* 0x0000000000017941 */ /* 0x000fea0003800000 */
.L_x_83:
[----:B---3--:R-:W-:Y:S01]  /*3460*/  @!P4 IMAD R11, R46, R58, R13 ;  /* 0x0000003a2e0bc224 */ /* 0x008fe200078e020d */
[----:B------:R-:W-:Y:S04]  /*3470*/  BSSY B1, `(.L_x_85) ;  /* 0x0000006000017945 */ /* 0x000fe80003800000 */
[----:B------:R3:W-:Y:S01]  /*3480*/  @!P4 STG.E.U8 desc[UR36][R4.64+0x28], R11 ;  /* 0x0000280b0400c986 */ /* 0x0007e2000c101124 */
[----:B------:R-:W-:Y:S05]  /*3490*/  @P1 BRA `(.L_x_86) ;  /* 0x00000000000c1947 */ /* 0x000fea0003800000 */
[----:B------:R-:W5:Y:S02]  /*34a0*/  LDG.E.U8 R68, desc[UR36][R8.64+0x29] ;  /* 0x0000292408447981 */ /* 0x000f64000c1e1100 */
[----:B-----5:R-:W-:-:S05]  /*34b0*/  PRMT R0, R68, 0x8880, RZ ;  /* 0x0000888044007816 */ /* 0x020fca00000000ff */
[----:B------:R-:W-:-:S07]  /*34c0*/  IMAD R13, R0, R59, RZ ;  /* 0x0000003b000d7224 */ /* 0x000fce00078e02ff */
.L_x_86:
[----:B------:R-:W-:Y:S05]  /*34d0*/  BSYNC B1 ;  /* 0x0000000000017941 */ /* 0x000fea0003800000 */
.L_x_85:
[----:B------:R-:W-:Y:S01]  /*34e0*/  @!P1 IMAD R47, R47, R58, R13 ;  /* 0x0000003a2f2f9224 */ /* 0x000fe200078e020d */
[----:B------:R-:W-:Y:S04]  /*34f0*/  BSSY B1, `(.L_x_87) ;  /* 0x0000006000017945 */ /* 0x000fe80003800000 */
[----:B------:R0:W-:Y:S01]  /*3500*/  @!P1 STG.E.U8 desc[UR36][R4.64+0x29], R47 ;  /* 0x0000292f04009986 */ /* 0x0001e2000c101124 */
[----:B------:R-:W-:Y:S05]  /*3510*/  @P3 BRA `(.L_x_88) ;  /* 0x00000000000c3947 */ /* 0x000fea0003800000 */
[----:B------:R-:W5:Y:S02]  /*3520*/  LDG.E.U8 R68, desc[UR36][R2.64+0x30] ;  /* 0x0000302402447981 */ /* 0x000f64000c1e1100 */
[----:B-----5:R-:W-:-:S05]  /*3530*/  PRMT R0, R68, 0x8880, RZ ;  /* 0x0000888044007816 */ /* 0x020fca00000000ff */
[----:B------:R-:W-:-:S07]  /*3540*/  IMAD R13, R0, R59, RZ ;  /* 0x0000003b000d7224 */ /* 0x000fce00078e02ff */
.L_x_88:
[----:B------:R-:W-:Y:S05]  /*3550*/  BSYNC B1 ;  /* 0x0000000000017941 */ /* 0x000fea0003800000 */
.L_x_87:
[----:B---3--:R-:W-:Y:S01]  /*3560*/  @!P3 IMAD R11, R48, R58, R13 ;  /* 0x0000003a300bb224 */ /* 0x008fe200078e020d */
[----:B------:R-:W-:Y:S04]  /*3570*/  BSSY B1, `(.L_x_89) ;  /* 0x0000006000017945 */ /* 0x000fe80003800000 */
[----:B------:R3:W-:Y:S01]  /*3580*/  @!P3 STG.E.U8 desc[UR36][R6.64+0x30], R11 ;  /* 0x0000300b0600b986 */ /* 0x0007e2000c101124 */
[----:B------:R-:W-:Y:S05]  /*3590*/  @P5 BRA `(.L_x_90) ;  /* 0x00000000000c5947 */ /* 0x000fea0003800000 */
[----:B------:R-:W5:Y:S02]  /*35a0*/  LDG.E.U8 R68, desc[UR36][R2.64+0x31] ;  /* 0x0000312402447981 */ /* 0x000f64000c1e1100 */
[----:B-----5:R-:W-:-:S05]  /*35b0*/  PRMT R0, R68, 0x8880, RZ ;  /* 0x0000888044007816 */ /* 0x020fca00000000ff */
[----:B------:R-:W-:-:S07]  /*35c0*/  IMAD R13, R0, R59, RZ ;  /* 0x0000003b000d7224 */ /* 0x000fce00078e02ff */
.L_x_90:
[----:B------:R-:W-:Y:S05]  /*35d0*/  BSYNC B1 ;  /* 0x0000000000017941 */ /* 0x000fea0003800000 */
.L_x_89:
        /* <DEDUP_REMOVED lines=9> */
[----:B------:R-:W-:Y:S01]  /*3670*/  ISETP.LT.OR P3, PT, R72, 0x9, !P3 ;  /* 0x000000094800780c */ /* 0x000fe20005f61670 */
[----:B------:R-:W-:-:S12]  /*3680*/  @P2 BRA `(.L_x_92) ;  /* 0x00000000000c2947 */ /* 0x000fd80003800000 */
[----:B------:R-:W5:Y:S02]  /*3690*/  LDG.E.U8 R68, desc[UR36][R8.64+0x30] ;  /* 0x0000302408447981 */ /* 0x000f64000c1e1100 */
[----:B-----5:R-:W-:-:S05]  /*36a0*/  PRMT R0, R68, 0x8880, RZ ;  /* 0x0000888044007816 */ /* 0x020fca00000000ff */
[----:B------:R-:W-:-:S07]  /*36b0*/  IMAD R13, R0, R59, RZ ;  /* 0x0000003b000d7224 */ /* 0x000fce00078e02ff */
.L_x_92:
[----:B------:R-:W-:Y:S05]  /*36c0*/  BSYNC B1 ;  /* 0x0000000000017941 */ /* 0x000fea0003800000 */
.L_x_91:
[----:B---3--:R-:W-:Y:S01]  /*36d0*/  @!P2 IMAD R11, R50, R58, R13 ;  /* 0x0000003a320ba224 */ /* 0x008fe200078e020d */
[----:B------:R-:W-:Y:S04]  /*36e0*/  BSSY B1, `(.L_x_93) ;  /* 0x0000006000017945 */ /* 0x000fe80003800000 */
[----:B------:R3:W-:Y:S01]  /*36f0*/  @!P2 STG.E.U8 desc[UR36][R4.64+0x30], R11 ;  /* 0x0000300b0400a986 */ /* 0x0007e2000c101124 */
[----:B------:R-:W-:Y:S05]  /*3700*/  @P0 BRA `(.L_x_94) ;  /* 0x00000000000c0947 */ /* 0x000fea0003800000 */
[----:B------:R-:W5:Y:S02]  /*3710*/  LDG.E.U8 R68, desc[UR36][R8.64+0x31] ;  /* 0x0000312408447981 */ /* 0x000f64000c1e1100 */
[----:B-----5:R-:W-:-:S05]  /*3720*/  PRMT R0, R68, 0x8880, RZ ;  /* 0x0000888044007816 */ /* 0x020fca00000000ff */
[----:B------:R-:W-:-:S07]  /*3730*/  IMAD R13, R0, R59, RZ ;  /* 0x0000003b000d7224 */ /* 0x000fce00078e02ff */
.L_x_94:
[----:B------:R-:W-:Y:S05]  /*3740*/  BSYNC B1 ;  /* 0x0000000000017941 */ /* 0x000fea0003800000 */
.L_x_93:
[----:B------:R-:W-:Y:S01]  /*3750*/  @!P0 IMAD R51, R51, R58, R13 ;  /* 0x0000003a33338224 */ /* 0x000fe200078e020d */
[----:B------:R-:W-:Y:S04]  /*3760*/  BSSY B1, `(.L_x_95) ;  /* 0x0000006000017945 */ /* 0x000fe80003800000 */
[----:B------:R0:W-:Y:S01]  /*3770*/  @!P0 STG.E.U8 desc[UR36][R4.64+0x31], R51 ;  /* 0x0000313304008986 */ /* 0x0001e2000c101124 */
[----:B------:R-:W-:Y:S05]  /*3780*/  @P5 BRA `(.L_x_96) ;  /* 0x00000000000c5947 */ /* 0x000fea0003800000 */
[----:B------:R-:W5:Y:S02]  /*3790*/  LDG.E.U8 R68, desc[UR36][R2.64+0x38] ;  /* 0x0000382402447981 */ /* 0x000f64000c1e1100 */
[----:B-----5:R-:W-:-:S05]  /*37a0*/  PRMT R0, R68, 0x8880, RZ ;  /* 0x0000888044007816 */ /* 0x020fca00000000ff */
[----:B------:R-:W-:-:S07]  /*37b0*/  IMAD R13, R0, R59, RZ ;  /* 0x0000003b000d7224 */ /* 0x000fce00078e02ff */
.L_x_96:
[----:B------:R-:W-:Y:S05]  /*37c0*/  BSYNC B1 ;  /* 0x0000000000017941 */ /* 0x000fea0003800000 */
.L_x_95:
[----:B---3--:R-:W-:Y:S01]  /*37d0*/  @!P5 IMAD R11, R52, R58, R13 ;  /* 0x0000003a340bd224 */ /* 0x008fe200078e020d */
[----:B------:R-:W-:Y:S04]  /*37e0*/  BSSY B1, `(.L_x_97) ;  /* 0x0000006000017945 */ /* 0x000fe80003800000 */
[----:B------:R3:W-:Y:S01]  /*37f0*/  @!P5 STG.E.U8 desc[UR36][R6.64+0x38], R11 ;  /* 0x0000380b0600d986 */ /* 0x0007e2000c101124 */
[----:B------:R-:W-:Y:S05]  /*3800*/  @P4 BRA `(.L_x_98) ;  /* 0x00000000000c4947 */ /* 0x000fea0003800000 */
[----:B------:R-:W5:Y:S02]  /*3810*/  LDG.E.U8 R68, desc[UR36][R2.64+0x39] ;  /* 0x0000392402447981 */ /* 0x000f64000c1e1100 */
[----:B-----5:R-:W-:-:S05]  /*3820*/  PRMT R0, R68, 0x8880, RZ ;  /* 0x0000888044007816 */ /* 0x020fca00000000ff */
[----:B------:R-:W-:-:S07]  /*3830*/  IMAD R13, R0, R59, RZ ;  /* 0x0000003b000d7224 */ /* 0x000fce00078e02ff */
.L_x_98:
[----:B------:R-:W-:Y:S05]  /*3840*/  BSYNC B1 ;  /* 0x0000000000017941 */ /* 0x000fea0003800000 */
.L_x_97:
[----:B------:R-:W-:Y:S01]  /*3850*/  @!P4 IMAD R53, R53, R58, R13 ;  /* 0x0000003a3535c224 */ /* 0x000fe200078e020d */
[----:B------:R-:W-:Y:S04]  /*3860*/  BSSY B1, `(.L_x_99) ;  /* 0x0000006000017945 */ /* 0x000fe80003800000 */
[----:B------:R0:W-:Y:S01]  /*3870*/  @!P4 STG.E.U8 desc[UR36][R6.64+0x39], R53 ;  /* 0x000039350600c986 */ /* 0x0001e2000c101124 */
[----:B------:R-:W-:Y:S05]  /*3880*/  @P3 BRA `(.L_x_100) ;  /* 0x00000000000c3947 */ /* 0x000fea0003800000 */
[----:B------:R-:W5:Y:S02]  /*3890*/  LDG.E.U8 R68, desc[UR36][R8.64+0x38] ;  /* 0x0000382408447981 */ /* 0x000f64000c1e1100 */
[----:B-----5:R-:W-:-:S05]  /*38a0*/  PRMT R0, R68, 0x8880, RZ ;  /* 0x0000888044007816 */ /* 0x020fca00000000ff */
[----:B------:R-:W-:-:S07]  /*38b0*/  IMAD R13, R0, R59, RZ ;  /* 0x0000003b000d7224 */ /* 0x000fce00078e02ff */
.L_x_100:
[----:B------:R-:W-:Y:S05]  /*38c0*/  BSYNC B1 ;  /* 0x0000000000017941 */ /* 0x000fea0003800000 */
.L_x_99:
[----:B0-----:R-:W-:Y:S01]  /*38d0*/  @!P3 IMAD R3, R54, R58, R13 ;  /* 0x0000003a3603b224 */ /* 0x001fe200078e020d */
[----:B------:R-:W-:Y:S01]  /*38e0*/  ISETP.LT.OR P1, PT, R72, 0x9, !P1 ;  /* 0x000000094800780c */ /* 0x000fe20004f21670 */
[----:B------:R-:W-:Y:S03]  /*38f0*/  BSSY B1, `(.L_x_101) ;  /* 0x0000006000017945 */ /* 0x000fe60003800000 */
[----:B------:R0:W-:Y:S09]  /*3900*/  @!P3 STG.E.U8 desc[UR36][R4.64+0x38], R3 ;  /* 0x000038030400b986 */ /* 0x0001f2000c101124 */
[----:B------:R-:W-:Y:S05]  /*3910*/  @P1 BRA `(.L_x_102) ;  /* 0x00000000000c1947 */ /* 0x000fea0003800000 */
[----:B------:R-:W5:Y:S02]  /*3920*/  LDG.E.U8 R68, desc[UR36][R8.64+0x39] ;  /* 0x0000392408447981 */ /* 0x000f64000c1e1100 */
[----:B-----5:R-:W-:-:S05]  /*3930*/  PRMT R0, R68, 0x8880, RZ ;  /* 0x0000888044007816 */ /* 0x020fca00000000ff */
[----:B------:R-:W-:-:S07]  /*3940*/  IMAD R13, R0, R59, RZ ;  /* 0x0000003b000d7224 */ /* 0x000fce00078e02ff */
.L_x_102:
[----:B------:R-:W-:Y:S05]  /*3950*/  BSYNC B1 ;  /* 0x0000000000017941 */ /* 0x000fea0003800000 */
.L_x_101:
[----:B------:R-:W-:Y:S01]  /*3960*/  IMAD R13, R55, R58, R13 ;  /* 0x0000003a370d7224 */ /* 0x000fe200078e020d */
[----:B------:R-:W-:Y:S06]  /*3970*/  @P1 BRA `(.L_x_103) ;  /* 0x0000000400c81947 */ /* 0x000fec0003800000 */
[----:B------:R0:W-:Y:S01]  /*3980*/  STG.E.U8 desc[UR36][R4.64+0x39], R13 ;  /* 0x0000390d04007986 */ /* 0x0001e2000c101124 */
[----:B------:R-:W-:Y:S05]  /*3990*/  BRA `(.L_x_103) ;  /* 0x0000000400c07947 */ /* 0x000fea0003800000 */
.L_x_38:
[C---:B------:R-:W-:Y:S02]  /*39a0*/  ISETP.GE.AND P1, PT, R73.reuse, 0x1, PT ;  /* 0x000000014900780c */ /* 0x040fe40003f26270 */
[----:B------:R-:W-:Y:S02]  /*39b0*/  ISETP.GE.AND P0, PT, R73, 0x2, PT ;  /* 0x000000024900780c */ /* 0x000fe40003f06270 */
[C---:B------:R-:W-:Y:S02]  /*39c0*/  ISETP.LT.OR P4, PT, R72.reuse, 0x1, !P1 ;  /* 0x000000014800780c */ /* 0x040fe40004f81670 */
[C---:B------:R-:W-:Y:S02]  /*39d0*/  ISETP.LT.OR P5, PT, R72.reuse, 0x1, !P0 ;  /* 0x000000014800780c */ /* 0x040fe400047a1670 */
[C---:B------:R-:W-:Y:S02]  /*39e0*/  ISETP.LT.OR P1, PT, R72.reuse, 0x9, !P1 ;  /* 0x000000094800780c */ /* 0x040fe40004f21670 */
[----:B------:R-:W-:-:S02]  /*39f0*/  ISETP.LT.OR P0, PT, R72, 0x9, !P0 ;  /* 0x000000094800780c */ /* 0x000fc40004701670 */
[C---:B------:R-:W-:Y:S02]  /*3a00*/  ISETP.GE.AND P3, PT, R73.reuse, 0x9, PT ;  /* 0x000000094900780c */ /* 0x040fe40003f66270 */
[----:B------:R-:W-:-:S03]  /*3a10*/  ISETP.GE.AND P2, PT, R73, 0xa, PT ;  /* 0x0000000a4900780c */ /* 0x000fc60003f46270 */
[-C--:B------:R-:W-:Y:S02]  /*3a20*/  @!P4 IMAD R3, R24, R58.reuse, RZ ;  /* 0x0000003a1803c224 */ /* 0x080fe400078e02ff */
[-C--:B------:R-:W-:Y:S02]  /*3a30*/  @!P5 IMAD R25, R25, R58.reuse, RZ ;  /* 0x0000003a1919d224 */ /* 0x080fe400078e02ff */
[-C--:B------:R-:W-:Y:S01]  /*3a40*/  @!P1 IMAD R9, R26, R58.reuse, RZ ;  /* 0x0000003a1a099224 */ /* 0x080fe200078e02ff */
[----:B------:R0:W-:Y:S01]  /*3a50*/  @!P4 STG.E.U8 desc[UR36][R6.64], R3 ;  /* 0x000000030600c986 */ /* 0x0001e2000c101124 */
[C---:B------:R-:W-:Y:S01]  /*3a60*/  ISETP.LT.OR P4, PT, R72.reuse, 0x1, !P3 ;  /* 0x000000014800780c */ /* 0x040fe20005f81670 */
[----:B------:R-:W-:Y:S02]  /*3a70*/  @!P0 IMAD R27, R27, R58, RZ ;  /* 0x0000003a1b1b8224 */ /* 0x000fe400078e02ff */
[----:B------:R-:W-:Y:S01]  /*3a80*/  @!P5 STG.E.U8 desc[UR36][R6.64+0x1], R25 ;  /* 0x000001190600d986 */ /* 0x000fe2000c101124 */
[----:B------:R-:W-:-:S02]  /*3a90*/  ISETP.LT.OR P5, PT, R72, 0x1, !P2 ;  /* 0x000000014800780c */ /* 0x000fc400057a1670 */
[C---:B------:R-:W-:Y:S01]  /*3aa0*/  ISETP.LT.OR P2, PT, R72.reuse, 0x9, !P2 ;  /* 0x000000094800780c */ /* 0x040fe20005741670 */
[----:B------:R1:W-:Y:S01]  /*3ab0*/  @!P1 STG.E.U8 desc[UR36][R4.64], R9 ;  /* 0x0000000904009986 */ /* 0x0003e2000c101124 */
[----:B------:R-:W-:Y:S02]  /*3ac0*/  ISETP.LT.OR P1, PT, R72, 0x9, !P3 ;  /* 0x000000094800780c */ /* 0x000fe40005f21670 */
[C---:B------:R-:W-:Y:S01]  /*3ad0*/  ISETP.GE.AND P3, PT, R73.reuse, 0x11, PT ;  /* 0x000000114900780c */ /* 0x040fe20003f66270 */
[----:B------:R-:W-:Y:S01]  /*3ae0*/  @!P0 STG.E.U8 desc[UR36][R4.64+0x1], R27 ;  /* 0x0000011b04008986 */ /* 0x000fe2000c101124 */
[----:B------:R-:W-:Y:S01]  /*3af0*/  ISETP.GE.AND P0, PT, R73, 0x12, PT ;  /* 0x000000124900780c */ /* 0x000fe20003f06270 */
[----:B------:R-:W-:-:S04]  /*3b00*/  @!P4 IMAD R11, R28, R58, RZ ;  /* 0x0000003a1c0bc224 */ /* 0x000fc800078e02ff */
[-C--:B------:R-:W-:Y:S01]  /*3b10*/  @!P5 IMAD R29, R29, R58.reuse, RZ ;  /* 0x0000003a1d1dd224 */ /* 0x080fe200078e02ff */
[----:B------:R-:W-:Y:S01]  /*3b20*/  @!P4 STG.E.U8 desc[UR36][R6.64+0x8], R11 ;  /* 0x0000080b0600c986 */ /* 0x000fe2000c101124 */
[C---:B------:R-:W-:Y:S01]  /*3b30*/  ISETP.LT.OR P4, PT, R72.reuse, 0x1, !P3 ;  /* 0x000000014800780c */ /* 0x040fe20005f81670 */
[-C--:B------:R-:W-:Y:S02]  /*3b40*/  @!P2 IMAD R31, R31, R58.reuse, RZ ;  /* 0x0000003a1f1fa224 */ /* 0x080fe400078e02ff */
[----:B------:R-:W-:Y:S01]  /*3b50*/  @!P5 STG.E.U8 desc[UR36][R6.64+0x9], R29 ;  /* 0x0000091d0600d986 */ /* 0x000fe2000c101124 */
[----:B------:R-:W-:Y:S01]  /*3b60*/  ISETP.LT.OR P5, PT, R72, 0x1, !P0 ;  /* 0x000000014800780c */ /* 0x000fe200047a1670 */
[----:B0-----:R-:W-:Y:S01]  /*3b70*/  @!P1 IMAD R3, R30, R58, RZ ;  /* 0x0000003a1e039224 */ /* 0x001fe200078e02ff */
[----:B------:R-:W-:Y:S01]  /*3b80*/  ISETP.LT.OR P0, PT, R72, 0x9, !P0 ;  /* 0x000000094800780c */ /* 0x000fe20004701670 */
[----:B------:R-:W-:Y:S01]  /*3b90*/  @!P2 STG.E.U8 desc[UR36][R4.64+0x9], R31 ;  /* 0x0000091f0400a986 */ /* 0x000fe2000c101124 */
[----:B------:R-:W-:-:S03]  /*3ba0*/  ISETP.GE.AND P2, PT, R73, 0x19, PT ;  /* 0x000000194900780c */ /* 0x000fc60003f46270 */
[----:B------:R0:W-:Y:S01]  /*3bb0*/  @!P1 STG.E.U8 desc[UR36][R4.64+0x8], R3 ;  /* 0x0000080304009986 */ /* 0x0001e2000c101124 */
[----:B------:R-:W-:Y:S01]  /*3bc0*/  ISETP.LT.OR P1, PT, R72, 0x9, !P3 ;  /* 0x000000094800780c */ /* 0x000fe20005f21670 */
[----:B-1----:R-:W-:Y:S01]  /*3bd0*/  @!P4 IMAD R9, R32, R58, RZ ;  /* 0x0000003a2009c224 */ /* 0x002fe200078e02ff */
[----:B------:R-:W-:-:S03]  /*3be0*/  ISETP.GE.AND P3, PT, R73, 0x1a, PT ;  /* 0x0000001a4900780c */ /* 0x000fc60003f66270 */
[-C--:B------:R-:W-:Y:S01]  /*3bf0*/  @!P5 IMAD R33, R33, R58.reuse, RZ ;  /* 0x0000003a2121d224 */ /* 0x080fe200078e02ff */
[----:B------:R-:W-:Y:S01]  /*3c00*/  @!P4 STG.E.U8 desc[UR36][R6.64+0x10], R9 ;  /* 0x000010090600c986 */ /* 0x000fe2000c101124 */
[C---:B------:R-:W-:Y:S01]  /*3c10*/  ISETP.LT.OR P4, PT, R72.reuse, 0x1, !P3 ;  /* 0x000000014800780c */ /* 0x040fe20005f81670 */
[-C--:B------:R-:W-:Y:S01]  /*3c20*/  @!P0 IMAD R35, R35, R58.reuse, RZ ;  /* 0x0000003a23238224 */ /* 0x080fe200078e02ff */
[C---:B------:R-:W-:Y:S01]  /*3c30*/  ISETP.LT.OR P3, PT, R72.reuse, 0x9, !P3 ;  /* 0x000000094800780c */ /* 0x040fe20005f61670 */
[----:B------:R-:W-:Y:S01]  /*3c40*/  @!P5 STG.E.U8 desc[UR36][R6.64+0x11], R33 ;  /* 0x000011210600d986 */ /* 0x000fe2000c101124 */
[----:B------:R-:W-:Y:S02]  /*3c50*/  ISETP.LT.OR P5, PT, R72, 0x1, !P2 ;  /* 0x000000014800780c */ /* 0x000fe400057a1670 */
[----:B0-----:R-:W-:Y:S01]  /*3c60*/  @!P1 IMAD R3, R34, R58, RZ ;  /* 0x0000003a22039224 */ /* 0x001fe200078e02ff */
[----:B------:R-:W-:Y:S01]  /*3c70*/  @!P0 STG.E.U8 desc[UR36][R4.64+0x11], R35 ;  /* 0x0000112304008986 */ /* 0x000fe2000c101124 */
[----:B------:R-:W-:-:S02]  /*3c80*/  ISETP.LT.OR P2, PT, R72, 0x9, !P2 ;  /* 0x000000094800780c */ /* 0x000fc40005741670 */
[C---:B------:R-:W-:Y:S01]  /*3c90*/  ISETP.GE.AND P0, PT, R73.reuse, 0x21, PT ;  /* 0x000000214900780c */ /* 0x040fe20003f06270 */
[----:B------:R0:W-:Y:S01]  /*3ca0*/  @!P1 STG.E.U8 desc[UR36][R4.64+0x10], R3 ;  /* 0x0000100304009986 */ /* 0x0001e2000c101124 */
[----:B------:R-:W-:Y:S01]  /*3cb0*/  ISETP.GE.AND P1, PT, R73, 0x22, PT ;  /* 0x000000224900780c */ /* 0x000fe20003f26270 */
[-C--:B------:R-:W-:Y:S02]  /*3cc0*/  @!P4 IMAD R37, R37, R58.reuse, RZ ;  /* 0x0000003a2525c224 */ /* 0x080fe400078e02ff */
[-C--:B------:R-:W-:Y:S02]  /*3cd0*/  @!P3 IMAD R39, R39, R58.reuse, RZ ;  /* 0x0000003a2727b224 */ /* 0x080fe400078e02ff */
[-C--:B------:R-:W-:Y:S01]  /*3ce0*/  @!P5 IMAD R11, R36, R58.reuse, RZ ;  /* 0x0000003a240bd224 */ /* 0x080fe200078e02ff */
[----:B------:R-:W-:Y:S01]  /*3cf0*/  @!P4 STG.E.U8 desc[UR36][R6.64+0x19], R37 ;  /* 0x000019250600c986 */ /* 0x000fe2000c101124 */
[C---:B------:R-:W-:Y:S02]  /*3d00*/  ISETP.LT.OR P4, PT, R72.reuse, 0x1, !P0 ;  /* 0x000000014800780c */ /* 0x040fe40004781670 */
[C---:B------:R-:W-:Y:S01]  /*3d10*/  ISETP.LT.OR P0, PT, R72.reuse, 0x9, !P0 ;  /* 0x000000094800780c */ /* 0x040fe20004701670 */
[----:B------:R-:W-:Y:S01]  /*3d20*/  @!P5 STG.E.U8 desc[UR36][R6.64+0x18], R11 ;  /* 0x0000180b0600d986 */ /* 0x000fe2000c101124 */
[----:B------:R-:W-:Y:S01]  /*3d30*/  ISETP.LT.OR P5, PT, R72, 0x1, !P1 ;  /* 0x000000014800780c */ /* 0x000fe20004fa1670 */
[----:B0-----:R-:W-:Y:S01]  /*3d40*/  @!P2 IMAD R3, R38, R58, RZ ;  /* 0x0000003a2603a224 */ /* 0x001fe200078e02ff */
[----:B------:R-:W-:Y:S01]  /*3d50*/  ISETP.LT.OR P1, PT, R72, 0x9, !P1 ;  /* 0x000000094800780c */ /* 0x000fe20004f21670 */
[----:B------:R-:W-:Y:S01]  /*3d60*/  @!P3 STG.E.U8 desc[UR36][R4.64+0x19], R39 ;  /* 0x000019270400b986 */ /* 0x000fe2000c101124 */
[----:B------:R-:W-:-:S03]  /*3d70*/  ISETP.GE.AND P3, PT, R73, 0x29, PT ;  /* 0x000000294900780c */ /* 0x000fc60003f66270 */
[----:B------:R0:W-:Y:S01]  /*3d80*/  @!P2 STG.E.U8 desc[UR36][R4.64+0x18], R3 ;  /* 0x000018030400a986 */ /* 0x0001e2000c101124 */
[----:B------:R-:W-:Y:S01]  /*3d90*/  ISETP.GE.AND P2, PT, R73, 0x2a, PT ;  /* 0x0000002a4900780c */ /* 0x000fe20003f46270 */
[----:B------:R-:W-:-:S04]  /*3da0*/  @!P4 IMAD R9, R40, R58, RZ ;  /* 0x0000003a2809c224 */ /* 0x000fc800078e02ff */
[-C--:B------:R-:W-:Y:S01]  /*3db0*/  @!P5 IMAD R41, R41, R58.reuse, RZ ;  /* 0x0000003a2929d224 */ /* 0x080fe200078e02ff */
[----:B------:R-:W-:Y:S01]  /*3dc0*/  @!P4 STG.E.U8 desc[UR36][R6.64+0x20], R9 ;  /* 0x000020090600c986 */ /* 0x000fe2000c101124 */
[C---:B------:R-:W-:Y:S01]  /*3dd0*/  ISETP.LT.OR P4, PT, R72.reuse, 0x1, !P3 ;  /* 0x000000014800780c */ /* 0x040fe20005f81670 */
[-C--:B------:R-:W-:Y:S01]  /*3de0*/  @!P1 IMAD R43, R43, R58.reuse, RZ ;  /* 0x0000003a2b2b9224 */ /* 0x080fe200078e02ff */
        /* <DEDUP_REMOVED lines=25> */
[----:B------:R1:W-:Y:S01]  /*3f80*/  @!P4 STG.E.U8 desc[UR36][R6.64+0x30], R9 ;  /* 0x000030090600c986 */ /* 0x0003e2000c101124 */
[C---:B------:R-:W-:Y:S01]  /*3f90*/  ISETP.LT.OR P4, PT, R72.reuse, 0x1, !P2 ;  /* 0x000000014800780c */ /* 0x040fe20005781670 */
[-C--:B------:R-:W-:Y:S01]  /*3fa0*/  @!P0 IMAD R51, R51, R58.reuse, RZ ;  /* 0x0000003a33338224 */ /* 0x080fe200078e02ff */
[C---:B------:R-:W-:Y:S01]  /*3fb0*/  ISETP.LT.OR P2, PT, R72.reuse, 0x9, !P2 ;  /* 0x000000094800780c */ /* 0x040fe20005741670 */
[----:B------:R2:W-:Y:S01]  /*3fc0*/  @!P5 STG.E.U8 desc[UR36][R6.64+0x31], R49 ;  /* 0x000031310600d986 */ /* 0x0005e2000c101124 */
[----:B------:R-:W-:Y:S01]  /*3fd0*/  ISETP.LT.OR P5, PT, R72, 0x1, !P3 ;  /* 0x000000014800780c */ /* 0x000fe20005fa1670 */
[-C--:B0-----:R-:W-:Y:S01]  /*3fe0*/  @!P1 IMAD R3, R50, R58.reuse, RZ ;  /* 0x0000003a32039224 */ /* 0x081fe200078e02ff */
[----:B------:R-:W-:Y:S01]  /*3ff0*/  ISETP.LT.OR P3, PT, R72, 0x9, !P3 ;  /* 0x000000094800780c */ /* 0x000fe20005f61670 */
[----:B------:R2:W-:Y:S04]  /*4000*/  @!P0 STG.E.U8 desc[UR36][R4.64+0x31], R51 ;  /* 0x0000313304008986 */ /* 0x0005e8000c101124 */
[----:B------:R2:W-:Y:S02]  /*4010*/  @!P1 STG.E.U8 desc[UR36][R4.64+0x30], R3 ;  /* 0x0000300304009986 */ /* 0x0005e4000c101124 */
[----:B------:R-:W-:-:S02]  /*4020*/  @!P4 IMAD R11, R52, R58, RZ ;  /* 0x0000003a340bc224 */ /* 0x000fc400078e02ff */
[-C--:B-1----:R-:W-:Y:S02]  /*4030*/  @!P2 IMAD R9, R54, R58.reuse, RZ ;  /* 0x0000003a3609a224 */ /* 0x082fe400078e02ff */
[-C--:B------:R-:W-:Y:S01]  /*4040*/  @!P5 IMAD R53, R53, R58.reuse, RZ ;  /* 0x0000003a3535d224 */ /* 0x080fe200078e02ff */
[----:B------:R2:W-:Y:S01]  /*4050*/  @!P4 STG.E.U8 desc[UR36][R6.64+0x38], R11 ;  /* 0x0000380b0600c986 */ /* 0x0005e2000c101124 */
[----:B------:R-:W-:-:S03]  /*4060*/  @!P3 IMAD R55, R55, R58, RZ ;  /* 0x0000003a3737b224 */ /* 0x000fc600078e02ff */
[----:B------:R2:W-:Y:S04]  /*4070*/  @!P5 STG.E.U8 desc[UR36][R6.64+0x39], R53 ;  /* 0x000039350600d986 */ /* 0x0005e8000c101124 */
[----:B------:R2:W-:Y:S04]  /*4080*/  @!P2 STG.E.U8 desc[UR36][R4.64+0x38], R9 ;  /* 0x000038090400a986 */ /* 0x0005e8000c101124 */
[----:B------:R2:W-:Y:S02]  /*4090*/  @!P3 STG.E.U8 desc[UR36][R4.64+0x39], R55 ;  /* 0x000039370400b986 */ /* 0x0005e4000c101124 */
.L_x_103:
[----:B------:R-:W-:Y:S05]  /*40a0*/  BSYNC B0 ;  /* 0x0000000000007941 */ /* 0x000fea0003800000 */
.L_x_37:
[----:B0-2---:R-:W2:Y:S01]  /*40b0*/  LDL.64 R2, [R1] ;  /* 0x0000000001027983 */ /* 0x005ea20000100a00 */
[----:B------:R-:W-:Y:S01]  /*40c0*/  ULDC.64 UR4, c[0x0][0x650] ;  /* 0x0001940000047ab9 */ /* 0x000fe20000000a00 */
[----:B------:R0:W-:Y:S01]  /*40d0*/  SYNCS.ARRIVE.TRANS64.A1T0 RZ, [R66+UR47], RZ ;  /* 0x000000ff42ff79a7 */ /* 0x0001e2000810002f */
[----:B------:R-:W-:Y:S01]  /*40e0*/  PRMT R0, RZ, 0x7610, R0 ;  /* 0x00007610ff007816 */ /* 0x000fe20000000000 */
[----:B------:R-:W-:Y:S02]  /*40f0*/  IMAD.MOV.U32 R19, RZ, RZ, -0x1 ;  /* 0xffffffffff137424 */ /* 0x000fe400078e00ff */
[----:B------:R-:W-:Y:S01]  /*4100*/  IMAD.MOV.U32 R22, RZ, RZ, -0x1 ;  /* 0xffffffffff167424 */ /* 0x000fe200078e00ff */
[----:B--2---:R-:W-:-:S04]  /*4110*/  LEA R18, P0, R2, R18, 0x1 ;  /* 0x0000001202127211 */ /* 0x004fc800078008ff */
[----:B------:R-:W-:Y:S01]  /*4120*/  LEA.HI.X R17, R2, R17, R23, 0x1, P0 ;  /* 0x0000001102117211 */ /* 0x000fe200000f0c17 */
[----:B------:R-:W-:Y:S01]  /*4130*/  IMAD.MOV.U32 R2, RZ, RZ, -0x1 ;  /* 0xffffffffff027424 */ /* 0x000fe200078e00ff */
[----:B------:R-:W-:-:S04]  /*4140*/  ISETP.GE.U32.AND P0, PT, R18, UR4, PT ;  /* 0x0000000412007c0c */ /* 0x000fc8000bf06070 */
[----:B------:R-:W-:-:S13]  /*4150*/  ISETP.GE.U32.AND.EX P0, PT, R17, UR5, PT, P0 ;  /* 0x0000000511007c0c */ /* 0x000fda000bf06100 */
[----:B0-----:R-:W-:Y:S05]  /*4160*/  @P0 BRA `(.L_x_104) ;  /* 0x0000000400700947 */ /* 0x001fea0003800000 */
[----:B------:R-:W0:Y:S01]  /*4170*/  S2R R10, SR_CTAID.X ;  /* 0x00000000000a7919 */ /* 0x000e220000002500 */
[----:B------:R-:W2:Y:S01]  /*4180*/  LDC.64 R8, c[0x0][0x628] ;  /* 0x00018a00ff087b82 */ /* 0x000ea20000000a00 */
[----:B------:R-:W-:Y:S01]  /*4190*/  ULDC UR4, c[0x0][0x150] ;  /* 0x0000540000047ab9 */ /* 0x000fe20000000800 */
[----:B-1-3--:R-:W-:Y:S01]  /*41a0*/  IMAD.MOV.U32 R6, RZ, RZ, R18 ;  /* 0x000000ffff067224 */ /* 0x00afe200078e0012 */
[----:B------:R-:W1:Y:S01]  /*41b0*/  S2R R20, SR_CTAID.Y ;  /* 0x0000000000147919 */ /* 0x000e620000002600 */
[----:B------:R-:W-:-:S04]  /*41c0*/  IMAD.MOV.U32 R7, RZ, RZ, R17 ;  /* 0x000000ffff077224 */ /* 0x000fc800078e0011 */
[----:B------:R-:W3:Y:S08]  /*41d0*/  LDC R15, c[0x0][0x144] ;  /* 0x00005100ff0f7b82 */ /* 0x000ef00000000800 */
[----:B------:R-:W1:Y:S08]  /*41e0*/  LDC R0, c[0x0][0x630] ;  /* 0x00018c00ff007b82 */ /* 0x000e700000000800 */
[----:B------:R-:W1:Y:S01]  /*41f0*/  LDC.64 R12, c[0x0][0x620] ;  /* 0x00018800ff0c7b82 */ /* 0x000e620000000a00 */
[----:B--2---:R-:W-:-:S04]  /*4200*/  ISETP.NE.U32.AND P0, PT, R8, RZ, PT ;  /* 0x000000ff0800720c */ /* 0x004fc80003f05070 */
[----:B------:R-:W-:Y:S02]  /*4210*/  ISETP.NE.AND.EX P0, PT, R9, RZ, PT, P0 ;  /* 0x000000ff0900720c */ /* 0x000fe40003f05300 */
[----:B0-----:R-:W-:-:S05]  /*4220*/  I2FP.F32.U32 R2, R10 ;  /* 0x0000000a00027245 */ /* 0x001fca0000201000 */
[----:B------:R-:W-:-:S04]  /*4230*/  FMUL R2, R2, UR4 ;  /* 0x0000000402027c20 */ /* 0x000fc80008400000 */
[----:B------:R0:W2:Y:S02]  /*4240*/  F2I.U32.TRUNC.NTZ R14, R2 ;  /* 0x00000002000e7305 */ /* 0x0000a4000020f000 */
[----:B---3--:R-:W-:Y:S05]  /*4250*/  @!P0 BRA `(.L_x_105) ;  /* 0x0000000000288947 */ /* 0x008fea0003800000 */
[----:B------:R-:W3:Y:S02]  /*4260*/  LDC R3, c[0x0][0x634] ;  /* 0x00018d00ff037b82 */ /* 0x000ee40000000800 */
[----:B---3--:R-:W-:-:S05]  /*4270*/  IADD3 R7, P0, R18, R3, RZ ;  /* 0x0000000312077210 */ /* 0x008fca0007f1e0ff */
[----:B------:R-:W-:-:S04]  /*4280*/  IMAD.X R11, RZ, RZ, R17, P0 ;  /* 0x000000ffff0b7224 */ /* 0x000fc800000e0611 */
[----:B0-----:R-:W-:-:S04]  /*4290*/  IMAD.WIDE.U32 R2, R11, R8, RZ ;  /* 0x000000080b027225 */ /* 0x001fc800078e00ff */
[----:B----4-:R-:W-:-:S04]  /*42a0*/  IMAD.WIDE.U32 R4, P0, R7, R9, R2 ;  /* 0x0000000907047225 */ /* 0x010fc80007800002 */
[----:B------:R-:W-:-:S04]  /*42b0*/  IMAD.WIDE.U32 R2, R7, R8, RZ ;  /* 0x0000000807027225 */ /* 0x000fc800078e00ff */
[----:B------:R-:W-:Y:S01]  /*42c0*/  IMAD.X R7, RZ, RZ, RZ, P0 ;  /* 0x000000ffff077224 */ /* 0x000fe200000e06ff */
[----:B------:R-:W-:Y:S01]  /*42d0*/  IADD3 RZ, P0, R3, R4, RZ ;  /* 0x0000000403ff7210 */ /* 0x000fe20007f1e0ff */
[----:B------:R-:W-:-:S04]  /*42e0*/  IMAD.MOV.U32 R6, RZ, RZ, R5 ;  /* 0x000000ffff067224 */ /* 0x000fc800078e0005 */
[----:B------:R-:W-:-:S08]  /*42f0*/  IMAD.WIDE.U32.X R6, R11, R9, R6, P0 ;  /* 0x000000090b067225 */ /* 0x000fd000000e0406 */
.L_x_105:
[----:B----4-:R-:W3:Y:S01]  /*4300*/  LDC.64 R26, c[0x0][0x640] ;  /* 0x00019000ff1a7b82 */ /* 0x010ee20000000a00 */
[-C--:B-1----:R-:W-:Y:S01]  /*4310*/  SHF.R.U64 R11, R6, R0.reuse, R7 ;  /* 0x00000000060b7219 */ /* 0x082fe20000001207 */
[----:B------:R-:W-:Y:S01]  /*4320*/  IMAD.MOV.U32 R19, RZ, RZ, R17 ;  /* 0x000000ffff137224 */ /* 0x000fe200078e0011 */
[----:B------:R-:W-:Y:S01]  /*4330*/  SHF.R.U32.HI R0, RZ, R0, R7 ;  /* 0x00000000ff007219 */ /* 0x000fe20000011607 */
[----:B--2---:R-:W-:Y:S01]  /*4340*/  IMAD.MOV R14, RZ, RZ, -R14 ;  /* 0x000000ffff0e7224 */ /* 0x004fe200078e0a0e */
[----:B------:R-:W-:Y:S01]  /*4350*/  IADD3 R5, P0, RZ, -R11, RZ ;  /* 0x8000000bff057210 */ /* 0x000fe20007f1e0ff */
[----:B------:R-:W-:Y:S01]  /*4360*/  ULDC UR4, c[0x0][0x154] ;  /* 0x0000550000047ab9 */ /* 0x000fe20000000800 */
[----:B------:R-:W-:Y:S01]  /*4370*/  IMAD.MOV.U32 R7, RZ, RZ, 0x1 ;  /* 0x00000001ff077424 */ /* 0x000fe200078e00ff */
[----:B------:R-:W1:Y:S01]  /*4380*/  LDC R4, c[0x0][0x618] ;  /* 0x00018600ff047b82 */ /* 0x000e620000000800 */
[----:B------:R-:W-:Y:S02]  /*4390*/  IMAD R22, R15, R14, R10 ;  /* 0x0000000e0f167224 */ /* 0x000fe400078e020a */
[----:B------:R-:W-:-:S04]  /*43a0*/  IMAD.X R3, RZ, RZ, ~R0, P0 ;  /* 0x000000ffff037224 */ /* 0x000fc800000e0e00 */
[-C--:B------:R-:W-:Y:S01]  /*43b0*/  IMAD R0, R3, R12.reuse, RZ ;  /* 0x0000000c03007224 */ /* 0x080fe200078e02ff */
[----:B------:R-:W2:Y:S01]  /*43c0*/  LDC R6, c[0x0][0x608] ;  /* 0x00018200ff067b82 */ /* 0x000ea20000000800 */
[----:B0-----:R-:W-:-:S04]  /*43d0*/  IMAD.WIDE.U32 R2, R5, R12, R18 ;  /* 0x0000000c05027225 */ /* 0x001fc800078e0012 */
[----:B------:R-:W-:Y:S01]  /*43e0*/  IMAD R5, R5, R13, R0 ;  /* 0x0000000d05057224 */ /* 0x000fe200078e0200 */
[----:B------:R-:W-:Y:S02]  /*43f0*/  I2FP.F32.U32 R0, R20 ;  /* 0x0000001400007245 */ /* 0x000fe40000201000 */
[----:B------:R-:W0:Y:S01]  /*4400*/  LDC R24, c[0x0][0x658] ;  /* 0x00019600ff187b82 */ /* 0x000e220000000800 */
[----:B------:R-:W-:Y:S01]  /*4410*/  IMAD.IADD R3, R3, 0x1, R5 ;  /* 0x0000000103037824 */ /* 0x000fe200078e0205 */
[----:B---3--:R-:W-:Y:S01]  /*4420*/  ISETP.NE.U32.AND P0, PT, R26, RZ, PT ;  /* 0x000000ff1a00720c */ /* 0x008fe20003f05070 */
[----:B------:R-:W-:Y:S01]  /*4430*/  FMUL R0, R0, UR4 ;  /* 0x0000000400007c20 */ /* 0x000fe20008400000 */
[----:B------:R-:W-:Y:S02]  /*4440*/  IMAD.MOV.U32 R5, RZ, RZ, -0x1 ;  /* 0xffffffffff057424 */ /* 0x000fe400078e00ff */
[----:B------:R-:W-:Y:S01]  /*4450*/  ISETP.NE.AND.EX P0, PT, R27, RZ, PT, P0 ;  /* 0x000000ff1b00720c */ /* 0x000fe20003f05300 */
[----:B------:R3:W4:Y:S01]  /*4460*/  F2I.U32.TRUNC.NTZ R12, R0 ;  /* 0x00000000000c7305 */ /* 0x000722000020f000 */
[----:B------:R-:W3:Y:S01]  /*4470*/  LDC R15, c[0x0][0x148] ;  /* 0x00005200ff0f7b82 */ /* 0x000ee20000000800 */
[----:B-1----:R-:W-:-:S02]  /*4480*/  SHF.R.U64 R10, R2, R4, R3 ;  /* 0x00000004020a7219 */ /* 0x002fc40000001203 */
[----:B------:R-:W-:-:S05]  /*4490*/  SHF.R.U32.HI R3, RZ, R4, R3 ;  /* 0x00000004ff037219 */ /* 0x000fca0000011603 */
[----:B------:R-:W1:Y:S01]  /*44a0*/  LDC R14, c[0x0][0x600] ;  /* 0x00018000ff0e7b82 */ /* 0x000e620000000800 */
[-CC-:B--2---:R-:W-:Y:S02]  /*44b0*/  SHF.R.U64 R8, R10, R6.reuse, R3.reuse ;  /* 0x000000060a087219 */ /* 0x184fe40000001203 */
[----:B------:R-:W-:-:S05]  /*44c0*/  SHF.R.U32.HI R3, RZ, R6, R3 ;  /* 0x00000006ff037219 */ /* 0x000fca0000011603 */
[----:B------:R-:W2:Y:S01]  /*44d0*/  LDC R21, c[0x0][0x648] ;  /* 0x00019200ff157b82 */ /* 0x000ea20000000800 */
[-CC-:B0-----:R-:W-:Y:S02]  /*44e0*/  SHF.R.U64 R13, R8, R24.reuse, R3.reuse ;  /* 0x00000018080d7219 */ /* 0x181fe40000001203 */
[-C--:B------:R-:W-:Y:S02]  /*44f0*/  SHF.L.U32 R5, R5, R24.reuse, RZ ;  /* 0x0000001805057219 */ /* 0x080fe400000006ff */
[-C--:B------:R-:W-:Y:S01]  /*4500*/  SHF.R.U32.HI R3, RZ, R24.reuse, R3 ;  /* 0x00000018ff037219 */ /* 0x080fe20000011603 */
[----:B------:R-:W-:Y:S01]  /*4510*/  IMAD.MOV.U32 R2, RZ, RZ, R13 ;  /* 0x000000ffff027224 */ /* 0x000fe200078e000d */
[----:B------:R-:W-:Y:S01]  /*4520*/  SHF.L.U32 R24, R7, R24, RZ ;  /* 0x0000001807187219 */ /* 0x000fe200000006ff */
[----:B------:R-:W0:Y:S01]  /*4530*/  LDC R25, c[0x0][0x638] ;  /* 0x00018e00ff197b82 */ /* 0x000e220000000800 */
[----:B------:R-:W-:-:S07]  /*4540*/  LOP3.LUT R19, RZ, R5, RZ, 0x33, !PT ;  /* 0x00000005ff137212 */ /* 0x000fce00078e33ff */
[----:B------:R-:W0:Y:S01]  /*4550*/  LDC R28, c[0x0][0x610] ;  /* 0x00018400ff1c7b82 */ /* 0x000e220000000800 */
[----:B----4-:R-:W-:Y:S05]  /*4560*/  @!P0 BRA `(.L_x_106) ;  /* 0x0000000000288947 */ /* 0x010fea0003800000 */
[----:B---3--:R-:W3:Y:S02]  /*4570*/  LDC R0, c[0x0][0x64c] ;  /* 0x00019300ff007b82 */ /* 0x008ee40000000800 */
[----:B---3--:R-:W-:-:S05]  /*4580*/  IADD3 R7, P0, R13, R0, RZ ;  /* 0x000000000d077210 */ /* 0x008fca0007f1e0ff */
        /* <DEDUP_REMOVED lines=8> */
.L_x_106:
[----:B------:R-:W4:Y:S01]  /*4610*/  LDC R4, c[0x0][0x65c] ;  /* 0x00019700ff047b82 */ /* 0x000f220000000800 */
[----:B--23--:R-:W-:Y:S01]  /*4620*/  SHF.R.U64 R0, R2, R21, R3 ;  /* 0x0000001502007219 */ /* 0x00cfe20000001203 */
[----:B-1----:R-:W-:Y:S01]  /*4630*/  VIADD R3, R14, 0xffffffff ;  /* 0xffffffff0e037836 */ /* 0x002fe20000000000 */
[----:B------:R-:W-:Y:S01]  /*4640*/  LOP3.LUT R19, R8, R19, RZ, 0xc0, !PT ;  /* 0x0000001308137212 */ /* 0x000fe200078ec0ff */
[----:B------:R-:W-:Y:S02]  /*4650*/  IMAD.MOV R12, RZ, RZ, -R12 ;  /* 0x000000ffff0c7224 */ /* 0x000fe400078e0a0c */
[----:B------:R-:W-:Y:S01]  /*4660*/  IMAD.MOV R2, RZ, RZ, -R0 ;  /* 0x000000ffff027224 */ /* 0x000fe200078e0a00 */
[----:B------:R-:W-:Y:S01]  /*4670*/  LOP3.LUT R3, R10, R3, RZ, 0xc0, !PT ;  /* 0x000000030a037212 */ /* 0x000fe200078ec0ff */
[----:B------:R-:W-:Y:S02]  /*4680*/  IMAD R19, R24, R0, R19 ;  /* 0x0000000018137224 */ /* 0x000fe400078e0213 */
[----:B0-----:R-:W-:-:S04]  /*4690*/  IMAD R0, R2, R25, R13 ;  /* 0x0000001902007224 */ /* 0x001fc800078e020d */
[----:B------:R-:W-:Y:S01]  /*46a0*/  IMAD R2, R0, R14, R3 ;  /* 0x0000000e00027224 */ /* 0x000fe200078e0203 */
[----:B----4-:R-:W-:Y:S01]  /*46b0*/  ISETP.NE.AND P0, PT, R4, 0x1, PT ;  /* 0x000000010400780c */ /* 0x010fe20003f05270 */
[----:B------:R-:W-:-:S05]  /*46c0*/  IMAD.MOV.U32 R4, RZ, RZ, 0x1 ;  /* 0x00000001ff047424 */ /* 0x000fca00078e00ff */
[----:B------:R-:W-:-:S07]  /*46d0*/  PRMT R0, R4, 0x7610, R0 ;  /* 0x0000761004007816 */ /* 0x000fce0000000000 */
[----:B------:R-:W-:-:S04]  /*46e0*/  @P0 IMAD R22, R15, R12, R20 ;  /* 0x0000000c0f160224 */ /* 0x000fc800078e0214 */
[----:B------:R-:W-:-:S05]  /*46f0*/  IMAD R19, R19, R28, R22 ;  /* 0x0000001c13137224 */ /* 0x000fca00078e0216 */
[----:B------:R-:W-:Y:S02]  /*4700*/  SEL R22, R2, R19, !P0 ;  /* 0x0000001302167207 */ /* 0x000fe40004000000 */
[----:B------:R-:W-:Y:S01]  /*4710*/  SEL R19, R19, R2, !P0 ;  /* 0x0000000213137207 */ /* 0x000fe20004000000 */
[----:B------:R-:W-:-:S07]  /*4720*/  IMAD.MOV.U32 R2, RZ, RZ, R11 ;  /* 0x000000ffff027224 */ /* 0x000fce00078e000b */
.L_x_104:
[----:B------:R-:W-:Y:S02]  /*4730*/  LOP3.LUT P0, RZ, R0, 0xff, RZ, 0xc0, !PT ;  /* 0x000000ff00ff7812 */ /* 0x000fe4000780c0ff */
[----:B------:R-:W-:-:S11]  /*4740*/  LOP3.LUT R69, R69, 0x1, RZ, 0x3c, !PT ;  /* 0x0000000145457812 */ /* 0x000fd600078e3cff */
[----:B------:R-:W-:Y:S05]  /*4750*/  @P0 BRA `(.L_x_107) ;  /* 0xffffffd000bc0947 */ /* 0x000fea000383ffff */
[----:B------:R-:W-:Y:S05]  /*4760*/  EXIT ;  /* 0x000000000000794d */ /* 0x000fea0003800000 */
.L_x_18:
[----:B------:R-:W-:-:S08]  /*4770*/  ISETP.NE.AND P0, PT, R5, RZ, PT ;  /* 0x000000ff0500720c */ /* 0x000fd00003f05270 */
[----:B0-----:R-:W0:-:S00]  /*4780*/  USETMAXREG.DEALLOC.CTAPOOL 0x28 ;  /* 0x00000028000079c8 */ /* 0x001e0000080e0500 */
[----:B------:R-:W-:Y:S05]  /*4790*/  @P0 EXIT ;  /* 0x000000000000094d */ /* 0x000fea0003800000 */
[----:B0-----:R-:W-:Y:S01]  /*47a0*/  LOP3.LUT P0, RZ, R8, 0xff, RZ, 0xc0, !PT ;  /* 0x000000ff08ff7812 */ /* 0x001fe2000780c0ff */
[----:B------:R-:W-:Y:S02]  /*47b0*/  IMAD.MOV.U32 R0, RZ, RZ, 0x1 ;  /* 0x00000001ff007424 */ /* 0x000fe400078e00ff */
[----:B------:R-:W-:-:S10]  /*47c0*/  IMAD.MOV.U32 R6, RZ, RZ, RZ ;  /* 0x000000ffff067224 */ /* 0x000fd400078e00ff */
[----:B------:R-:W-:Y:S05]  /*47d0*/  @!P0 BRA `(.L_x_108) ;  /* 0x0000000c00888947 */ /* 0x000fea0003800000 */
[----:B------:R-:W0:Y:S01]  /*47e0*/  S2UR UR9, SR_CgaCtaId ;  /* 0x00000000000979c3 */ /* 0x000e220000008800 */
[----:B------:R-:W-:Y:S01]  /*47f0*/  ULDC UR5, c[0x0][0x658] ;  /* 0x0001960000057ab9 */ /* 0x000fe20000000800 */
[----:B------:R-:W-:Y:S01]  /*4800*/  UMOV UR10, 0xffffffff ;  /* 0xffffffff000a7882 */ /* 0x000fe20000000000 */
[----:B------:R-:W-:Y:S01]  /*4810*/  UMOV UR14, 0x1 ;  /* 0x00000001000e7882 */ /* 0x000fe20000000000 */
[----:B------:R-:W-:Y:S01]  /*4820*/  USHF.L.U32 UR10, UR10, UR5, URZ ;  /* 0x000000050a0a7299 */ /* 0x000fe2000800063f */
[----:B------:R-:W-:Y:S01]  /*4830*/  LOP3.LUT P0, RZ, R4, 0x1f, RZ, 0xc0, !PT ;  /* 0x0000001f04ff7812 */ /* 0x000fe2000780c0ff */
[----:B------:R-:W-:Y:S01]  /*4840*/  BSSY B0, `(.L_x_108) ;  /* 0x00000db000007945 */ /* 0x000fe20003800000 */
[C---:B------:R-:W-:Y:S01]  /*4850*/  ISETP.NE.AND P2, PT, R3.reuse, RZ, PT ;  /* 0x000000ff0300720c */ /* 0x040fe20003f45270 */
[----:B------:R-:W-:Y:S01]  /*4860*/  IMAD.MOV.U32 R8, RZ, RZ, 0x1 ;  /* 0x00000001ff087424 */ /* 0x000fe200078e00ff */
[----:B------:R-:W-:Y:S01]  /*4870*/  ISETP.NE.OR P0, PT, R3, RZ, !P0 ;  /* 0x000000ff0300720c */ /* 0x000fe20004705670 */
[----:B------:R-:W-:Y:S01]  /*4880*/  IMAD.MOV.U32 R0, RZ, RZ, 0x1 ;  /* 0x00000001ff007424 */ /* 0x000fe200078e00ff */
[----:B------:R-:W-:Y:S01]  /*4890*/  LOP3.LUT R7, R16, 0x2, RZ, 0xfc, !PT ;  /* 0x0000000210077812 */ /* 0x000fe200078efcff */
[----:B------:R-:W-:Y:S01]  /*48a0*/  IMAD.MOV.U32 R6, RZ, RZ, RZ ;  /* 0x000000ffff067224 */ /* 0x000fe200078e00ff */
[----:B------:R-:W-:Y:S01]  /*48b0*/  ULDC UR4, c[0x0][0x600] ;  /* 0x0001800000047ab9 */ /* 0x000fe20000000800 */
[----:B------:R-:W-:Y:S01]  /*48c0*/  UMOV UR19, 0x11 ;  /* 0x0000001100137882 */ /* 0x000fe20000000000 */
[----:B------:R-:W-:-:S02]  /*48d0*/  UIADD3 UR25, UR40, 0x1, URZ ;  /* 0x0000000128197890 */ /* 0x000fc4000fffe03f */
[----:B------:R-:W-:Y:S02]  /*48e0*/  UIADD3 UR4, UR4, -0x1, URZ ;  /* 0xffffffff04047890 */ /* 0x000fe4000fffe03f */
[----:B------:R-:W-:Y:S01]  /*48f0*/  USHF.L.U32 UR5, UR14, UR5, URZ ;  /* 0x000000050e057299 */ /* 0x000fe2000800063f */
[----:B------:R-:W-:Y:S01]  /*4900*/  ULDC.64 UR26, c[0x0][0x198] ;  /* 0x00006600001a7ab9 */ /* 0x000fe20000000a00 */
[----:B0-----:R-:W-:Y:S02]  /*4910*/  USHF.R.U32.HI UR24, URZ, 0x2, UR9 ;  /* 0x000000023f187899 */ /* 0x001fe40008011609 */
[----:B------:R-:W-:Y:S02]  /*4920*/  ULOP3.LUT UR8, UR9, 0x3, URZ, 0xc0, !UPT ;  /* 0x0000000309087892 */ /* 0x000fe4000f8ec03f */
[----:B------:R-:W-:Y:S02]  /*4930*/  USHF.L.U32 UR6, UR9, 0x4, URZ ;  /* 0x0000000409067899 */ /* 0x000fe4000800063f */
[----:B------:R-:W-:-:S02]  /*4940*/  USHF.L.U32 UR7, UR9, 0xa, URZ ;  /* 0x0000000a09077899 */ /* 0x000fc4000800063f */
[----:B------:R-:W-:Y:S02]  /*4950*/  ULOP3.LUT UR9, UR9, 0xfffffffc, URZ, 0xc0, !UPT ;  /* 0xfffffffc09097892 */ /* 0x000fe4000f8ec03f */
[----:B------:R-:W-:Y:S02]  /*4960*/  UISETP.GT.U32.AND UP0, UPT, UR8, 0xffff, UPT ;  /* 0x0000ffff0800788c */ /* 0x000fe4000bf04070 */
[----:B------:R-:W-:Y:S02]  /*4970*/  ULOP3.LUT UR11, UR9, 0x1, URZ, 0xfc, !UPT ;  /* 0x00000001090b7892 */ /* 0x000fe4000f8efc3f */
[----:B------:R-:W-:Y:S02]  /*4980*/  ULOP3.LUT UR12, UR9, 0x2, URZ, 0xfc, !UPT ;  /* 0x00000002090c7892 */ /* 0x000fe4000f8efc3f */
[----:B------:R-:W-:Y:S02]  /*4990*/  ULOP3.LUT UR13, UR7, 0xc00, URZ, 0xc0, !UPT ;  /* 0x00000c00070d7892 */ /* 0x000fe4000f8ec03f */
[----:B------:R-:W-:-:S02]  /*49a0*/  ULOP3.LUT UR7, URZ, UR10, URZ, 0x33, !UPT ;  /* 0x0000000a3f077292 */ /* 0x000fc4000f8e333f */
[----:B------:R-:W-:Y:S02]  /*49b0*/  USHF.L.U32 UR10, UR14, UR9, URZ ;  /* 0x000000090e0a7299 */ /* 0x000fe4000800063f */
[----:B------:R-:W-:Y:S02]  /*49c0*/  ULOP3.LUT UR9, UR9, 0x3, URZ, 0xfc, !UPT ;  /* 0x0000000309097892 */ /* 0x000fe4000f8efc3f */
[----:B------:R-:W-:Y:S02]  /*49d0*/  USHF.L.U32 UR11, UR14, UR11, URZ ;  /* 0x0000000b0e0b7299 */ /* 0x000fe4000800063f */
[----:B------:R-:W-:Y:S02]  /*49e0*/  USHF.L.U32 UR12, UR14, UR12, URZ ;  /* 0x0000000c0e0c7299 */ /* 0x000fe4000800063f */
[----:B------:R-:W-:Y:S02]  /*49f0*/  USEL UR8, UR8, 0xffff, !UP0 ;  /* 0x0000ffff08087887 */ /* 0x000fe4000c000000 */
[----:B------:R-:W-:-:S02]  /*4a00*/  USHF.L.U32 UR9, UR14, UR9, URZ ;  /* 0x000000090e097299 */ /* 0x000fc4000800063f */
[----:B------:R-:W-:Y:S02]  /*4a10*/  ULOP3.LUT UR10, UR12, UR10, UR11, 0xfe, !UPT ;  /* 0x0000000a0c0a7292 */ /* 0x000fe4000f8efe0b */
[----:B------:R-:W-:Y:S02]  /*4a20*/  ULOP3.LUT UR8, UR8, 0xffff, URZ, 0xc0, !UPT ;  /* 0x0000ffff08087892 */ /* 0x000fe4000f8ec03f */
[----:B------:R-:W-:Y:S02]  /*4a30*/  ULEA UR28, UR24, 0x300, 0xb ;  /* 0x00000300181c7891 */ /* 0x000fe4000f8e583f */
[----:B------:R-:W-:Y:S02]  /*4a40*/  ULOP3.LUT UR6, UR6, 0x30, URZ, 0xc0, !UPT ;  /* 0x0000003006067892 */ /* 0x000fe4000f8ec03f */
[----:B------:R-:W-:Y:S02]  /*4a50*/  ULOP3.LUT UR13, UR13, 0x1c300, URZ, 0xfc, !UPT ;  /* 0x0001c3000d0d7892 */ /* 0x000fe4000f8efc3f */
[----:B------:R-:W-:-:S02]  /*4a60*/  ULOP3.LUT UR18, UR10, UR9, URZ, 0xfc, !UPT ;  /* 0x000000090a127292 */ /* 0x000fc4000f8efc3f */
[----:B------:R-:W-:-:S12]  /*4a70*/  USHF.L.U32 UR19, UR19, UR8, URZ ;  /* 0x0000000813137299 */ /* 0x000fd8000800063f */
.L_x_120:
[----:B------:R-:W-:-:S03]  /*4a80*/  UMOV UR8, 0xffffffff ;  /* 0xffffffff00087882 */ /* 0x000fc60000000000 */
[----:B------:R-:W-:Y:S05]  /*4a90*/  BRA.DIV UR8, `(.L_x_109) ;  /* 0x0000001e084c7947 */ /* 0x000fea000b800000 */
[----:B------:R-:W-:-:S13]  /*4aa0*/  ELECT P6, URZ, PT ;  /* 0x00000000003f782f */ /* 0x000fda00038c0000 */
.L_x_157:
[----:B------:R-:W0:Y:S01]  /*4ab0*/  LDC R3, c[0x0][0x28c] ;  /* 0x0000a300ff037b82 */ /* 0x000e220000000800 */
[----:B------:R-:W-:Y:S01]  /*4ac0*/  BSSY B1, `(.L_x_110) ;  /* 0x000003a000017945 */ /* 0x000fe20003800000 */
[----:B0-----:R-:W-:-:S13]  /*4ad0*/  ISETP.LT.OR P6, PT, R3, 0x1, !P6 ;  /* 0x000000010300780c */ /* 0x001fda00077c1670 */
[----:B------:R-:W-:Y:S05]  /*4ae0*/  @P6 BRA `(.L_x_111) ;  /* 0x0000000000dc6947 */ /* 0x000fea0003800000 */
[----:B------:R-:W-:Y:S01]  /*4af0*/  LEA R19, R19, UR24, 0x1 ;  /* 0x0000001813137c11 */ /* 0x000fe2000f8e08ff */
[----:B------:R-:W-:Y:S01]  /*4b00*/  IMAD.MOV.U32 R12, RZ, RZ, RZ ;  /* 0x000000ffff0c7224 */ /* 0x000fe200078e00ff */
[----:B------:R-:W-:Y:S01]  /*4b10*/  LEA R22, R22, UR6, 0x6 ;  /* 0x0000000616167c11 */ /* 0x000fe2000f8e30ff */
[----:B------:R-:W-:Y:S02]  /*4b20*/  IMAD.U32 R13, RZ, RZ, UR25 ;  /* 0x00000019ff0d7e24 */ /* 0x000fe4000f8e00ff */
[----:B------:R-:W-:Y:S02]  /*4b30*/  IMAD.MOV.U32 R3, RZ, RZ, R0 ;  /* 0x000000ffff037224 */ /* 0x000fe400078e0000 */
[----:B------:R-:W-:Y:S02]  /*4b40*/  IMAD.MOV.U32 R4, RZ, RZ, R6 ;  /* 0x000000ffff047224 */ /* 0x000fe400078e0006 */
[----:B------:R-:W-:-:S07]  /*4b50*/  IMAD.SHL.U32 R19, R19, 0x20, RZ ;  /* 0x0000002013137824 */ /* 0x000fce00078e00ff */
.L_x_115:
[----:B------:R-:W0:Y:S01]  /*4b60*/  S2R R10, SR_CgaCtaId ;  /* 0x00000000000a7919 */ /* 0x000e220000008800 */
[----:B------:R-:W-:Y:S01]  /*4b70*/  MOV R5, 0x400 ;  /* 0x0000040000057802 */ /* 0x000fe20000000f00 */
[----:B------:R-:W1:Y:S03]  /*4b80*/  @!P2 LDC R9, c[0x0][0x500] ;  /* 0x00014000ff09ab82 */ /* 0x000e660000000800 */
[----:B0-----:R-:W-:Y:S02]  /*4b90*/  LEA R11, R10, R5, 0x18 ;  /* 0x000000050a0b7211 */ /* 0x001fe400078ec0ff */
[----:B------:R-:W-:-:S03]  /*4ba0*/  SHF.L.U32 R5, R3, 0x1f, RZ ;  /* 0x0000001f03057819 */ /* 0x000fc600000006ff */
[----:B------:R-:W-:-:S04]  /*4bb0*/  IMAD R10, R4, 0x8, R11 ;  /* 0x00000008040a7824 */ /* 0x000fc800078e020b */
[----:B------:R-:W0:Y:S02]  /*4bc0*/  SYNCS.PHASECHK.TRANS64.TRYWAIT P1, [R10+URZ+0xe0], R5 ;  /* 0x0000e0050a0075a7 */ /* 0x000e24000802017f */
[----:B01----:R-:W-:Y:S05]  /*4bd0*/  @!P1 BRA `(.L_x_112) ;  /* 0x0000001c001c9947 */ /* 0x003fea0003800000 */
.L_x_158:
[----:B0-----:R-:W-:Y:S01]  /*4be0*/  PRMT R5, R7, 0x9910, RZ ;  /* 0x0000991007057816 */ /* 0x001fe200000000ff */
[----:B------:R0:W-:Y:S03]  /*4bf0*/  @!P2 SYNCS.ARRIVE.TRANS64 RZ, [R10+URZ], R9 ;  /* 0x000000090affa9a7 */ /* 0x0001e6000800003f */
[----:B------:R-:W-:-:S13]  /*4c00*/  ISETP.NE.AND P1, PT, R5, 0x2, PT ;  /* 0x000000020500780c */ /* 0x000fda0003f25270 */
[----:B0-----:R-:W-:Y:S05]  /*4c10*/  @P1 BRA `(.L_x_113) ;  /* 0x0000000000041947 */ /* 0x001fea0003800000 */
[----:B------:R-:W-:Y:S01]  /*4c20*/  BPT.TRAP 0x1 ;  /* 0x000000040000795c */ /* 0x000fe20000300000 */
.L_x_113:
[----:B------:R-:W-:Y:S05]  /*4c30*/  @P0 BRA `(.L_x_114) ;  /* 0x0000000000040947 */ /* 0x000fea0003800000 */
[----:B------:R-:W-:Y:S01]  /*4c40*/  BPT.TRAP 0x1 ;  /* 0x000000040000795c */ /* 0x000fe20000300000 */
.L_x_114:
[----:B------:R-:W-:Y:S01]  /*4c50*/  R2UR UR11, R4 ;  /* 0x00000000040b72ca */ /* 0x000fe200000e0000 */
[----:B------:R-:W-:Y:S01]  /*4c60*/  VIADD R13, R13, 0xffffffff ;  /* 0xffffffff0d0d7836 */ /* 0x000fe20000000000 */
[----:B------:R-:W-:Y:S01]  /*4c70*/  R2UR UR21, R11 ;  /* 0x000000000b1572ca */ /* 0x000fe200000e0000 */
[----:B------:R-:W-:Y:S01]  /*4c80*/  UIADD3 UR14, UP0, UR26, 0xf0, URZ ;  /* 0x000000f01a0e7890 */ /* 0x000fe2000ff1e03f */
[----:B------:R-:W-:Y:S01]  /*4c90*/  R2UR UR22, R19 ;  /* 0x00000000131672ca */ /* 0x000fe200000e0000 */
[----:B------:R-:W-:Y:S01]  /*4ca0*/  UIADD3 UR30, UP1, UR26, 0x1f0, URZ ;  /* 0x000001f01a1e7890 */ /* 0x000fe2000ff3e03f */
[----:B------:R-:W-:Y:S01]  /*4cb0*/  R2UR UR9, R10 ;  /* 0x000000000a0972ca */ /* 0x000fe200000e0000 */
[----:B------:R-:W-:Y:S01]  /*4cc0*/  UIADD3.X UR15, URZ, UR27, URZ, UP0, !UPT ;  /* 0x0000001b3f0f7290 */ /* 0x000fe200087fe43f */
[----:B------:R-:W-:Y:S01]  /*4cd0*/  R2UR UR10, R12 ;  /* 0x000000000c0a72ca */ /* 0x000fe200000e0000 */
[----:B------:R-:W-:Y:S01]  /*4ce0*/  UPRMT UR20, URZ, 0x5410, UR19 ;  /* 0x000054103f147896 */ /* 0x000fe20008000013 */
[----:B------:R-:W-:Y:S01]  /*4cf0*/  R2UR UR12, R2 ;  /* 0x00000000020c72ca */ /* 0x000fe200000e0000 */
[----:B------:R-:W-:Y:S01]  /*4d00*/  VIADD R4, R4, 0x1 ;  /* 0x0000000104047836 */ /* 0x000fe20000000000 */
[----:B------:R-:W-:Y:S01]  /*4d10*/  R2UR UR23, R22 ;  /* 0x00000000161772ca */ /* 0x000fe200000e0000 */
[----:B------:R-:W-:Y:S01]  /*4d20*/  ULEA UR8, UR11, UR28, 0xc ;  /* 0x0000001c0b087291 */ /* 0x000fe2000f8e603f */
[----:B------:R-:W-:Y:S01]  /*4d30*/  ISETP.GT.AND P3, PT, R13, 0x1, PT ;  /* 0x000000010d00780c */ /* 0x000fe20003f64270 */
[----:B------:R-:W-:Y:S01]  /*4d40*/  ULEA UR11, UR11, UR13, 0xc ;  /* 0x0000000d0b0b7291 */ /* 0x000fe2000f8e603f */
[----:B------:R-:W-:Y:S01]  /*4d50*/  ISETP.NE.AND P1, PT, R4, 0x1c, PT ;  /* 0x0000001c0400780c */ /* 0x000fe20003f25270 */
[----:B------:R-:W-:Y:S01]  /*4d60*/  UIADD3 UR8, UR21, UR8, URZ ;  /* 0x0000000815087290 */ /* 0x000fe2000fffe03f */
[----:B------:R-:W-:Y:S01]  /*4d70*/  VIADD R12, R12, 0x40 ;  /* 0x000000400c0c7836 */ /* 0x000fe20000000000 */
[----:B------:R-:W-:Y:S01]  /*4d80*/  UIADD3 UR21, UR21, UR11, URZ ;  /* 0x0000000b15157290 */ /* 0x000fe2000fffe03f */
[----:B------:R-:W-:Y:S01]  /*4d90*/  SEL R10, RZ, 0x1, P1 ;  /* 0x00000001ff0a7807 */ /* 0x000fe20000800000 */
[----:B------:R-:W-:Y:S01]  /*4da0*/  UPRMT UR29, URZ, 0x5410, UR18 ;  /* 0x000054103f1d7896 */ /* 0x000fe20008000012 */
[----:B------:R-:W-:Y:S01]  /*4db0*/  SEL R4, R4, RZ, P1 ;  /* 0x000000ff04047207 */ /* 0x000fe20000800000 */
[----:B------:R-:W-:Y:S01]  /*4dc0*/  UIADD3.X UR31, URZ, UR27, URZ, UP1, !UPT ;  /* 0x0000001b3f1f7290 */ /* 0x000fe20008ffe43f */
[----:B------:R-:W-:Y:S01]  /*4dd0*/  LOP3.LUT R3, R3, R10, RZ, 0x3c, !PT ;  /* 0x0000000a03037212 */ /* 0x000fe200078e3cff */
[----:B------:R-:W-:Y:S01]  /*4de0*/  UMOV UR16, 0x0 ;  /* 0x0000000000107882 */ /* 0x000fe20000000000 */
[----:B------:R-:W-:Y:S01]  /*4df0*/  UMOV UR17, 0x10000000 ;  /* 0x1000000000117882 */ /* 0x000fe20000000000 */
[----:B------:R-:W-:-:S02]  /*4e00*/  UMOV UR11, UR22 ;  /* 0x00000016000b7c82 */ /* 0x000fc40008000000 */
[----:B------:R0:W-:Y:S02]  /*4e10*/  UTMALDG.3D.MULTICAST [UR8], [UR14], UR20, desc[UR16] ;  /* 0x000010080e0073b4 */ /* 0x0001e40008011814 */
[----:B0-----:R-:W-:Y:S01]  /*4e20*/  UMOV UR8, UR21 ;  /* 0x0000001500087c82 */ /* 0x001fe20008000000 */
[----:B------:R-:W-:Y:S02]  /*4e30*/  UMOV UR11, UR23 ;  /* 0x00000017000b7c82 */ /* 0x000fe40008000000 */
[----:B------:R0:W-:Y:S02]  /*4e40*/  UTMALDG.3D.MULTICAST [UR8], [UR30], UR29, desc[UR16] ;  /* 0x000010081e0073b4 */ /* 0x0001e4000801181d */
[----:B0-----:R-:W-:Y:S05]  /*4e50*/  @P3 BRA `(.L_x_115) ;  /* 0xfffffffc00403947 */ /* 0x001fea000383ffff */
.L_x_111:
[----:B------:R-:W-:Y:S05]  /*4e60*/  BSYNC B1 ;  /* 0x0000000000017941 */ /* 0x000fea0003800000 */
.L_x_110:
[----:B------:R-:W2:Y:S01]  /*4e70*/  LDL.64 R10, [R1] ;  /* 0x00000000010a7983 */ /* 0x000ea20000100a00 */
[----:B------:R-:W-:Y:S01]  /*4e80*/  LOP3.LUT P4, RZ, R8, 0xff, RZ, 0xc0, !PT ;  /* 0x000000ff08ff7812 */ /* 0x000fe2000788c0ff */
[----:B------:R-:W-:Y:S01]  /*4e90*/  VIADD R9, R6, UR40 ;  /* 0x0000002806097c36 */ /* 0x000fe20008000000 */
[----:B------:R-:W-:Y:S01]  /*4ea0*/  ULDC.64 UR8, c[0x0][0x650] ;  /* 0x0001940000087ab9 */ /* 0x000fe20000000a00 */
[----:B------:R-:W-:Y:S01]  /*4eb0*/  IMAD.U32 R4, RZ, RZ, UR40 ;  /* 0x00000028ff047e24 */ /* 0x000fe2000f8e00ff */
[----:B------:R-:W-:Y:S01]  /*4ec0*/  UISETP.GE.U32.AND UP0, UPT, UR40, 0x1c, UPT ;  /* 0x0000001c2800788c */ /* 0x000fe2000bf06070 */
[----:B------:R-:W-:Y:S01]  /*4ed0*/  BSSY B1, `(.L_x_116) ;  /* 0x000006f000017945 */ /* 0x000fe20003800000 */
[----:B------:R-:W-:Y:S01]  /*4ee0*/  ISETP.GT.U32.AND P1, PT, R9, 0x1b, PT ;  /* 0x0000001b0900780c */ /* 0x000fe20003f24070 */
[----:B------:R-:W-:Y:S01]  /*4ef0*/  IMAD.MOV.U32 R19, RZ, RZ, -0x1 ;  /* 0xffffffffff137424 */ /* 0x000fe200078e00ff */
[----:B------:R-:W-:Y:S01]  /*4f00*/  PRMT R8, RZ, 0x7610, R8 ;  /* 0x00007610ff087816 */ /* 0x000fe20000000008 */
[----:B------:R-:W-:Y:S01]  /*4f10*/  IMAD.MOV.U32 R22, RZ, RZ, -0x1 ;  /* 0xffffffffff167424 */ /* 0x000fe200078e00ff */
[----:B------:R-:W-:-:S02]  /*4f20*/  ISETP.LT.U32.AND P1, PT, R4, 0x1c, P1 ;  /* 0x0000001c0400780c */ /* 0x000fc40000f21070 */
[----:B------:R-:W-:Y:S01]  /*4f30*/  PLOP3.LUT P3, PT, PT, PT, UP0, 0x80, 0x0 ;  /* 0x000000000000781c */ /* 0x000fe20003f6f008 */
[----:B------:R-:W0:Y:S01]  /*4f40*/  @P4 S2R R3, SR_CgaCtaId ;  /* 0x0000000000034919 */ /* 0x000e220000008800 */
[----:B------:R-:W-:Y:S02]  /*4f50*/  @P4 MOV R2, 0x400 ;  /* 0x0000040000024802 */ /* 0x000fe40000000f00 */
[----:B------:R-:W-:-:S04]  /*4f60*/  SEL R5, RZ, 0x1, !P1 ;  /* 0x00000001ff057807 */ /* 0x000fc80004800000 */
[----:B------:R-:W-:Y:S02]  /*4f70*/  LOP3.LUT R0, R0, R5, RZ, 0x3c, !PT ;  /* 0x0000000500007212 */ /* 0x000fe400078e3cff */
[----:B0-----:R-:W-:-:S04]  /*4f80*/  @P4 LEA R2, R3, R2, 0x18 ;  /* 0x0000000203024211 */ /* 0x001fc800078ec0ff */
[----:B------:R0:W-:Y:S02]  /*4f90*/  @P4 SYNCS.ARRIVE.TRANS64.A1T0 RZ, [R2+URZ+0x1f8], RZ ;  /* 0x0001f8ff02ff49a7 */ /* 0x0001e4000810003f */
[----:B0-----:R-:W-:-:S05]  /*4fa0*/  SHF.R.U32.HI R2, RZ, 0x2, R9 ;  /* 0x00000002ff027819 */ /* 0x001fca0000011609 */
[----:B------:R-:W-:-:S04]  /*4fb0*/  IMAD.WIDE.U32 R2, R2, 0x24924925, RZ ;  /* 0x2492492502027825 */ /* 0x000fc800078e00ff */
[----:B------:R-:W-:Y:S01]  /*4fc0*/  IMAD R6, R3, -0x1c, R9 ;  /* 0xffffffe403067824 */ /* 0x000fe200078e0209 */
[--C-:B------:R-:W-:Y:S01]  /*4fd0*/  @P3 LOP3.LUT R0, R0, 0x1, R3.reuse, 0x78, !PT ;  /* 0x0000000100003812 */ /* 0x100fe200078e7803 */
[----:B------:R-:W-:Y:S01]  /*4fe0*/  IMAD.MOV.U32 R2, RZ, RZ, -0x1 ;  /* 0xffffffffff027424 */ /* 0x000fe200078e00ff */
[----:B------:R-:W-:Y:S02]  /*4ff0*/  PRMT R3, RZ, 0x7610, R3 ;  /* 0x00007610ff037816 */ /* 0x000fe40000000003 */
[----:B--2---:R-:W-:-:S04]  /*5000*/  IADD3 R18, P4, R18, R10, RZ ;  /* 0x0000000a12127210 */ /* 0x004fc80007f9e0ff */
[----:B------:R-:W-:Y:S01]  /*5010*/  ISETP.GE.U32.AND P1, PT, R18, UR8, PT ;  /* 0x0000000812007c0c */ /* 0x000fe2000bf26070 */
[----:B------:R-:W-:-:S05]  /*5020*/  IMAD.X R17, R17, 0x1, R23, P4 ;  /* 0x0000000111117824 */ /* 0x000fca00020e0617 */
[----:B------:R-:W-:-:S13]  /*5030*/  ISETP.GE.U32.AND.EX P1, PT, R17, UR9, PT, P1 ;  /* 0x0000000911007c0c */ /* 0x000fda000bf26110 */
[----:B------:R-:W-:Y:S05]  /*5040*/  @P1 BRA `(.L_x_117) ;  /* 0x00000004005c1947 */ /* 0x000fea0003800000 */
[----:B------:R-:W0:Y:S01]  /*5050*/  S2R R11, SR_CTAID.X ;  /* 0x00000000000b7919 */ /* 0x000e220000002500 */
[----:B------:R-:W-:Y:S01]  /*5060*/  ULDC.64 UR8, c[0x0][0x628] ;  /* 0x00018a0000087ab9 */ /* 0x000fe20000000a00 */
[----:B------:R-:W1:Y:S01]  /*5070*/  LDC R12, c[0x0][0x144] ;  /* 0x00005100ff0c7b82 */ /* 0x000e620000000800 */
[----:B------:R-:W-:Y:S01]  /*5080*/  ISETP.NE.U32.AND P1, PT, RZ, UR8, PT ;  /* 0x00000008ff007c0c */ /* 0x000fe2000bf25070 */
[----:B------:R-:W2:Y:S01]  /*5090*/  S2R R9, SR_CTAID.Y ;  /* 0x0000000000097919 */ /* 0x000ea20000002600 */
[----:B------:R-:W-:Y:S01]  /*50a0*/  ULDC UR10, c[0x0][0x150] ;  /* 0x00005400000a7ab9 */ /* 0x000fe20000000800 */
[----:B------:R-:W-:Y:S01]  /*50b0*/  ULDC UR11, c[0x0][0x630] ;  /* 0x00018c00000b7ab9 */ /* 0x000fe20000000800 */
[----:B------:R-:W-:Y:S01]  /*50c0*/  ISETP.NE.AND.EX P1, PT, RZ, UR9, PT, P1 ;  /* 0x00000009ff007c0c */ /* 0x000fe2000bf25310 */
[----:B------:R-:W-:Y:S01]  /*50d0*/  IMAD.MOV.U32 R2, RZ, RZ, R18 ;  /* 0x000000ffff027224 */ /* 0x000fe200078e0012 */
[----:B0-----:R-:W-:-:S05]  /*50e0*/  I2FP.F32.U32 R3, R11 ;  /* 0x0000000b00037245 */ /* 0x001fca0000201000 */
[----:B------:R-:W-:Y:S01]  /*50f0*/  FMUL R14, R3, UR10 ;  /* 0x0000000a030e7c20 */ /* 0x000fe20008400000 */
[----:B------:R-:W-:-:S05]  /*5100*/  IMAD.MOV.U32 R3, RZ, RZ, R17 ;  /* 0x000000ffff037224 */ /* 0x000fca00078e0011 */
[----:B--2---:R-:W-:Y:S05]  /*5110*/  @!P1 BRA `(.L_x_118) ;  /* 0x0000000000289947 */ /* 0x004fea0003800000 */
[----:B------:R-:W-:Y:S02]  /*5120*/  ULDC UR10, c[0x0][0x634] ;  /* 0x00018d00000a7ab9 */ /* 0x000fe40000000800 */
[----:B------:R-:W-:-:S05]  /*5130*/  IADD3 R3, P1, R18, UR10, RZ ;  /* 0x0000000a12037c10 */ /* 0x000fca000ff3e0ff */
[----:B------:R-:W-:-:S04]  /*5140*/  IMAD.X R13, RZ, RZ, R17, P1 ;  /* 0x000000ffff0d7224 */ /* 0x000fc800008e0611 */
[----:B------:R-:W-:-:S04]  /*5150*/  IMAD.WIDE.U32 R4, R13, UR8, RZ ;  /* 0x000000080d047c25 */ /* 0x000fc8000f8e00ff */
[----:B------:R-:W-:-:S04]  /*5160*/  IMAD.WIDE.U32 R4, P1, R3, UR9, R4 ;  /* 0x0000000903047c25 */ /* 0x000fc8000f820004 */
[----:B------:R-:W-:-:S04]  /*5170*/  IMAD.WIDE.U32 R2, R3, UR8, RZ ;  /* 0x0000000803027c25 */ /* 0x000fc8000f8e00ff */
[----:B------:R-:W-:Y:S01]  /*5180*/  IMAD.MOV.U32 R2, RZ, RZ, R5 ;  /* 0x000000ffff027224 */ /* 0x000fe200078e0005 */
[----:B------:R-:W-:Y:S01]  /*5190*/  IADD3 RZ, P3, R3, R4, RZ ;  /* 0x0000000403ff7210 */ /* 0x000fe20007f7e0ff */
[----:B------:R-:W-:-:S04]  /*51a0*/  IMAD.X R3, RZ, RZ, RZ, P1 ;  /* 0x000000ffff037224 */ /* 0x000fc800008e06ff */
[----:B------:R-:W-:-:S08]  /*51b0*/  IMAD.WIDE.U32.X R2, R13, UR9, R2, P3 ;  /* 0x000000090d027c25 */ /* 0x000fd000098e0402 */
.L_x_118:
[--C-:B------:R-:W-:Y:S01]  /*51c0*/  SHF.R.U64 R10, R2, UR11, R3.reuse ;  /* 0x0000000b020a7c19 */ /* 0x100fe20008001203 */
[----:B------:R-:W0:Y:S01]  /*51d0*/  F2I.U32.TRUNC.NTZ R14, R14 ;  /* 0x0000000e000e7305 */ /* 0x000e22000020f000 */
[----:B------:R-:W-:Y:S01]  /*51e0*/  SHF.R.U32.HI R2, RZ, UR11, R3 ;  /* 0x0000000bff027c19 */ /* 0x000fe20008011603 */
[----:B------:R-:W-:Y:S01]  /*51f0*/  ULDC.64 UR8, c[0x0][0x620] ;  /* 0x0001880000087ab9 */ /* 0x000fe20000000a00 */
[----:B------:R-:W-:Y:S01]  /*5200*/  IADD3 R5, P1, RZ, -R10, RZ ;  /* 0x8000000aff057210 */ /* 0x000fe20007f3e0ff */
[----:B------:R-:W-:Y:S01]  /*5210*/  IMAD.MOV.U32 R3, RZ, RZ, R17 ;  /* 0x000000ffff037224 */ /* 0x000fe200078e0011 */
[----:B------:R-:W-:-:S03]  /*5220*/  ULDC.64 UR10, c[0x0][0x640] ;  /* 0x00019000000a7ab9 */ /* 0x000fc60000000a00 */
[----:B------:R-:W-:Y:S01]  /*5230*/  IMAD.X R2, RZ, RZ, ~R2, P1 ;  /* 0x000000ffff027224 */ /* 0x000fe200008e0e02 */
[----:B------:R-:W-:-:S03]  /*5240*/  ISETP.NE.U32.AND P1, PT, RZ, UR10, PT ;  /* 0x0000000aff007c0c */ /* 0x000fc6000bf25070 */
[----:B------:R-:W-:Y:S01]  /*5250*/  IMAD R4, R2, UR8, RZ ;  /* 0x0000000802047c24 */ /* 0x000fe2000f8e02ff */
[----:B------:R-:W-:Y:S01]  /*5260*/  ISETP.NE.AND.EX P1, PT, RZ, UR11, PT, P1 ;  /* 0x0000000bff007c0c */ /* 0x000fe2000bf25310 */
[----:B------:R-:W-:-:S04]  /*5270*/  IMAD.MOV.U32 R2, RZ, RZ, R18 ;  /* 0x000000ffff027224 */ /* 0x000fc800078e0012 */
[----:B------:R-:W-:Y:S01]  /*5280*/  IMAD.WIDE.U32 R2, R5, UR8, R2 ;  /* 0x0000000805027c25 */ /* 0x000fe2000f8e0002 */
[----:B------:R-:W-:-:S03]  /*5290*/  ULDC UR8, c[0x0][0x618] ;  /* 0x0001860000087ab9 */ /* 0x000fc60000000800 */
[----:B------:R-:W-:Y:S01]  /*52a0*/  IMAD R5, R5, UR9, R4 ;  /* 0x0000000905057c24 */ /* 0x000fe2000f8e0204 */
[----:B------:R-:W-:Y:S01]  /*52b0*/  ULDC UR9, c[0x0][0x154] ;  /* 0x0000550000097ab9 */ /* 0x000fe20000000800 */
[----:B0-----:R-:W-:Y:S02]  /*52c0*/  IMAD.MOV R4, RZ, RZ, -R14 ;  /* 0x000000ffff047224 */ /* 0x001fe400078e0a0e */
[----:B------:R-:W0:Y:S01]  /*52d0*/  LDC R14, c[0x0][0x148] ;  /* 0x00005200ff0e7b82 */ /* 0x000e220000000800 */
[----:B------:R-:W-:Y:S02]  /*52e0*/  IMAD.IADD R3, R3, 0x1, R5 ;  /* 0x0000000103037824 */ /* 0x000fe400078e0205 */
[----:B-1----:R-:W-:Y:S01]  /*52f0*/  IMAD R11, R12, R4, R11 ;  /* 0x000000040c0b7224 */ /* 0x002fe200078e020b */
[----:B------:R-:W-:Y:S02]  /*5300*/  I2FP.F32.U32 R4, R9 ;  /* 0x0000000900047245 */ /* 0x000fe40000201000 */
[----:B------:R-:W-:-:S02]  /*5310*/  SHF.R.U64 R12, R2, UR8, R3 ;  /* 0x00000008020c7c19 */ /* 0x000fc40008001203 */
[----:B------:R-:W-:Y:S01]  /*5320*/  SHF.R.U32.HI R3, RZ, UR8, R3 ;  /* 0x00000008ff037c19 */ /* 0x000fe20008011603 */
[----:B------:R-:W-:Y:S01]  /*5330*/  FMUL R4, R4, UR9 ;  /* 0x0000000904047c20 */ /* 0x000fe20008400000 */
[----:B------:R-:W-:Y:S02]  /*5340*/  ULDC UR8, c[0x0][0x608] ;  /* 0x0001820000087ab9 */ /* 0x000fe40000000800 */
[--C-:B------:R-:W-:Y:S01]  /*5350*/  SHF.R.U64 R15, R12, UR8, R3.reuse ;  /* 0x000000080c0f7c19 */ /* 0x100fe20008001203 */
[----:B------:R1:W2:Y:S01]  /*5360*/  F2I.U32.TRUNC.NTZ R20, R4 ;  /* 0x0000000400147305 */ /* 0x0002a2000020f000 */
[----:B------:R-:W-:Y:S01]  /*5370*/  SHF.R.U32.HI R2, RZ, UR8, R3 ;  /* 0x00000008ff027c19 */ /* 0x000fe20008011603 */
[----:B------:R-:W-:-:S03]  /*5380*/  ULDC UR8, c[0x0][0x658] ;  /* 0x0001960000087ab9 */ /* 0x000fc60000000800 */
[--C-:B------:R-:W-:Y:S02]  /*5390*/  SHF.R.U64 R13, R15, UR8, R2.reuse ;  /* 0x000000080f0d7c19 */ /* 0x100fe40008001202 */
[----:B------:R-:W-:-:S03]  /*53a0*/  SHF.R.U32.HI R19, RZ, UR8, R2 ;  /* 0x00000008ff137c19 */ /* 0x000fc60008011602 */
[----:B------:R-:W-:Y:S02]  /*53b0*/  IMAD.MOV.U32 R2, RZ, RZ, R13 ;  /* 0x000000ffff027224 */ /* 0x000fe400078e000d */
[----:B------:R-:W-:Y:S01]  /*53c0*/  IMAD.MOV.U32 R3, RZ, RZ, R19 ;  /* 0x000000ffff037224 */ /* 0x000fe200078e0013 */
[----:B-1----:R-:W-:Y:S06]  /*53d0*/  @!P1 BRA `(.L_x_119) ;  /* 0x0000000000289947 */ /* 0x002fec0003800000 */
        /* <DEDUP_REMOVED lines=10> */
.L_x_119:
[----:B------:R-:W1:Y:S01]  /*5480*/  LDC R4, c[0x0][0x65c] ;  /* 0x00019700ff047b82 */ /* 0x000e620000000800 */
[----:B------:R-:W-:Y:S01]  /*5490*/  ULDC UR8, c[0x0][0x648] ;  /* 0x0001920000087ab9 */ /* 0x000fe20000000800 */
[----:B------:R-:W-:Y:S01]  /*54a0*/  LOP3.LUT R15, R15, UR7, RZ, 0xc0, !PT ;  /* 0x000000070f0f7c12 */ /* 0x000fe2000f8ec0ff */
[----:B--2---:R-:W-:Y:S01]  /*54b0*/  IMAD.MOV R20, RZ, RZ, -R20 ;  /* 0x000000ffff147224 */ /* 0x004fe200078e0a14 */
[----:B------:R-:W-:Y:S01]  /*54c0*/  SHF.R.U64 R2, R2, UR8, R3 ;  /* 0x0000000802027c19 */ /* 0x000fe20008001203 */
[----:B------:R-:W-:Y:S01]  /*54d0*/  ULDC UR8, c[0x0][0x638] ;  /* 0x00018e0000087ab9 */ /* 0x000fe20000000800 */
[----:B------:R-:W-:Y:S01]  /*54e0*/  LOP3.LUT R12, R12, UR4, RZ, 0xc0, !PT ;  /* 0x000000040c0c7c12 */ /* 0x000fe2000f8ec0ff */
[----:B------:R-:W-:Y:S01]  /*54f0*/  ULDC UR9, c[0x0][0x610] ;  /* 0x0001840000097ab9 */ /* 0x000fe20000000800 */
[----:B------:R-:W-:Y:S01]  /*5500*/  IMAD.MOV.U32 R3, RZ, RZ, 0x1 ;  /* 0x00000001ff037424 */ /* 0x000fe200078e00ff */
[----:B-1----:R-:W-:Y:S01]  /*5510*/  ISETP.NE.AND P1, PT, R4, 0x1, PT ;  /* 0x000000010400780c */ /* 0x002fe20003f25270 */
[----:B------:R-:W-:-:S02]  /*5520*/  IMAD.MOV R4, RZ, RZ, -R2 ;  /* 0x000000ffff047224 */ /* 0x000fc400078e0a02 */
[----:B------:R-:W-:Y:S02]  /*5530*/  IMAD R2, R2, UR5, R15 ;  /* 0x0000000502027c24 */ /* 0x000fe4000f8e020f */
[----:B------:R-:W-:Y:S01]  /*5540*/  IMAD R13, R4, UR8, R13 ;  /* 0x00000008040d7c24 */ /* 0x000fe2000f8e020d */
[----:B------:R-:W-:-:S07]  /*5550*/  ULDC UR8, c[0x0][0x600] ;  /* 0x0001800000087ab9 */ /* 0x000fce0000000800 */
[----:B0-----:R-:W-:-:S04]  /*5560*/  @P1 IMAD R11, R14, R20, R9 ;  /* 0x000000140e0b1224 */ /* 0x001fc800078e0209 */
[----:B------:R-:W-:Y:S02]  /*5570*/  IMAD R11, R2, UR9, R11 ;  /* 0x00000009020b7c24 */ /* 0x000fe4000f8e020b */
[----:B------:R-:W-:-:S05]  /*5580*/  IMAD R2, R13, UR8, R12 ;  /* 0x000000080d027c24 */ /* 0x000fca000f8e020c */
[----:B------:R-:W-:Y:S02]  /*5590*/  SEL R22, R2, R11, !P1 ;  /* 0x0000000b02167207 */ /* 0x000fe40004800000 */
[----:B------:R-:W-:Y:S01]  /*55a0*/  SEL R19, R11, R2, !P1 ;  /* 0x000000020b137207 */ /* 0x000fe20004800000 */
[----:B------:R-:W-:-:S07]  /*55b0*/  IMAD.MOV.U32 R2, RZ, RZ, R10 ;  /* 0x000000ffff027224 */ /* 0x000fce00078e000a */
.L_x_117:
[----:B------:R-:W-:Y:S05]  /*55c0*/  BSYNC B1 ;  /* 0x0000000000017941 */ /* 0x000fea0003800000 */
.L_x_116:
[----:B------:R-:W-:-:S13]  /*55d0*/  LOP3.LUT P1, RZ, R3, 0xff, RZ, 0xc0, !PT ;  /* 0x000000ff03ff7812 */ /* 0x000fda000782c0ff */
[----:B------:R-:W-:Y:S05]  /*55e0*/  @P1 BRA `(.L_x_120) ;  /* 0xfffffff400241947 */ /* 0x000fea000383ffff */
[----:B------:R-:W-:Y:S05]  /*55f0*/  BSYNC B0 ;  /* 0x0000000000007941 */ /* 0x000fea0003800000 */
.L_x_108:
[----:B------:R-:W-:-:S03]  /*5600*/  UMOV UR8, 0xffffffff ;  /* 0xffffffff00087882 */ /* 0x000fc60000000000 */
[----:B------:R-:W-:Y:S05]  /*5610*/  BRA.DIV UR8, `(.L_x_121) ;  /* 0x0000001208a07947 */ /* 0x000fea000b800000 */
[----:B------:R-:W-:-:S13]  /*5620*/  ELECT P6, URZ, PT ;  /* 0x00000000003f782f */ /* 0x000fda00038c0000 */
.L_x_161:
[----:B------:R-:W-:Y:S04]  /*5630*/  BSSY B0, `(.L_x_122) ;  /* 0x0000103000007945 */ /* 0x000fe80003800000 */
[----:B------:R-:W-:Y:S05]  /*5640*/  @!P6 BRA `(.L_x_123) ;  /* 0x000000100004e947 */ /* 0x000fea0003800000 */
[----:B------:R-:W-:-:S04]  /*5650*/  LOP3.LUT R16, R16, 0x2, RZ, 0xfc, !PT ;  /* 0x0000000210107812 */ /* 0x000fc800078efcff */
[----:B------:R-:W-:-:S13]  /*5660*/  ISETP.NE.AND P0, PT, R16, 0x3, PT ;  /* 0x000000031000780c */ /* 0x000fda0003f05270 */
[----:B------:R-:W-:Y:S05]  /*5670*/  @!P0 BRA `(.L_x_124) ;  /* 0x0000000000048947 */ /* 0x000fea0003800000 */
[----:B------:R-:W-:Y:S01]  /*5680*/  BPT.TRAP 0x1 ;  /* 0x000000040000795c */ /* 0x000fe20000300000 */
.L_x_124:
[----:B------:R-:W0:Y:S01]  /*5690*/  S2R R3, SR_CgaCtaId ;  /* 0x0000000000037919 */ /* 0x000e220000008800 */
[----:B------:R-:W-:-:S04]  /*56a0*/  MOV R2, 0x400 ;  /* 0x0000040000027802 */ /* 0x000fc80000000f00 */
[----:B0-----:R-:W-:Y:S02]  /*56b0*/  LEA R3, R3, R2, 0x18 ;  /* 0x0000000203037211 */ /* 0x001fe400078ec0ff */
[----:B------:R-:W-:-:S03]  /*56c0*/  SHF.L.U32 R2, R0, 0x1f, RZ ;  /* 0x0000001f00027819 */ /* 0x000fc600000006ff */
[----:B------:R-:W-:-:S04]  /*56d0*/  VIADD R3, R3, 0xe0 ;  /* 0x000000e003037836 */ /* 0x000fc80000000000 */
[C---:B------:R-:W-:Y:S02]  /*56e0*/  IMAD R7, R6.reuse, 0x8, R3 ;  /* 0x0000000806077824 */ /* 0x040fe400078e0203 */
[----:B------:R-:W-:Y:S02]  /*56f0*/  VIADD R6, R6, 0x1 ;  /* 0x0000000106067836 */ /* 0x000fe40000000000 */
[----:B------:R-:W0:Y:S03]  /*5700*/  SYNCS.PHASECHK.TRANS64.TRYWAIT P0, [R7+URZ], R2 ;  /* 0x00000002070075a7 */ /* 0x000e26000800017f */
[----:B------:R-:W-:-:S04]  /*5710*/  ISETP.NE.AND P1, PT, R6, 0x1c, PT ;  /* 0x0000001c0600780c */ /* 0x000fc80003f25270 */
[----:B------:R-:W-:Y:S02]  /*5720*/  SEL R5, RZ, 0x1, P1 ;  /* 0x00000001ff057807 */ /* 0x000fe40000800000 */
[----:B------:R-:W-:Y:S02]  /*5730*/  SEL R6, R6, RZ, P1 ;  /* 0x000000ff06067207 */ /* 0x000fe40000800000 */
[----:B------:R-:W-:-:S03]  /*5740*/  LOP3.LUT R5, R0, R5, RZ, 0x3c, !PT ;  /* 0x0000000500057212 */ /* 0x000fc600078e3cff */
[----:B------:R-:W-:Y:S01]  /*5750*/  IMAD R9, R6, 0x8, R3 ;  /* 0x0000000806097824 */ /* 0x000fe200078e0203 */
[----:B------:R-:W-:Y:S01]  /*5760*/  SHF.L.U32 R4, R5, 0x1f, RZ ;  /* 0x0000001f05047819 */ /* 0x000fe200000006ff */
[----:B0-----:R-:W-:Y:S06]  /*5770*/  @!P0 BRA `(.L_x_125) ;  /* 0x0000001000688947 */ /* 0x001fec0003800000 */
.L_x_162:
[----:B------:R-:W1:Y:S01]  /*5780*/  SYNCS.PHASECHK.TRANS64.TRYWAIT P0, [R9+URZ], R4 ;  /* 0x00000004090075a7 */ /* 0x000e62000800017f */
[----:B------:R-:W-:-:S05]  /*5790*/  VIADD R0, R6, 0x1 ;  /* 0x0000000106007836 */ /* 0x000fca0000000000 */
[----:B------:R-:W-:-:S04]  /*57a0*/  ISETP.NE.AND P1, PT, R0, 0x1c, PT ;  /* 0x0000001c0000780c */ /* 0x000fc80003f25270 */
[----:B0-----:R-:W-:Y:S02]  /*57b0*/  SEL R2, RZ, 0x1, P1 ;  /* 0x00000001ff027807 */ /* 0x001fe40000800000 */
[----:B------:R-:W-:Y:S02]  /*57c0*/  SEL R0, R0, RZ, P1 ;  /* 0x000000ff00007207 */ /* 0x000fe40000800000 */
[----:B------:R-:W-:-:S03]  /*57d0*/  LOP3.LUT R7, R5, R2, RZ, 0x3c, !PT ;  /* 0x0000000205077212 */ /* 0x000fc600078e3cff */
[----:B------:R-:W-:Y:S01]  /*57e0*/  IMAD R6, R0, 0x8, R3 ;  /* 0x0000000800067824 */ /* 0x000fe200078e0203 */
[----:B------:R-:W-:Y:S01]  /*57f0*/  SHF.L.U32 R5, R7, 0x1f, RZ ;  /* 0x0000001f07057819 */ /* 0x000fe200000006ff */
[----:B-1----:R-:W-:Y:S06]  /*5800*/  @!P0 BRA `(.L_x_126) ;  /* 0x0000001000588947 */ /* 0x002fec0003800000 */
.L_x_163:
[----:B------:R-:W1:Y:S01]  /*5810*/  SYNCS.PHASECHK.TRANS64.TRYWAIT P0, [R6+URZ], R5 ;  /* 0x00000005060075a7 */ /* 0x000e62000800017f */
[----:B------:R-:W-:-:S05]  /*5820*/  VIADD R0, R0, 0x1 ;  /* 0x0000000100007836 */ /* 0x000fca0000000000 */
[----:B------:R-:W-:-:S04]  /*5830*/  ISETP.NE.AND P1, PT, R0, 0x1c, PT ;  /* 0x0000001c0000780c */ /* 0x000fc80003f25270 */
[----:B------:R-:W-:Y:S02]  /*5840*/  SEL R2, RZ, 0x1, P1 ;  /* 0x00000001ff027807 */ /* 0x000fe40000800000 */
[----:B------:R-:W-:Y:S02]  /*5850*/  SEL R0, R0, RZ, P1 ;  /* 0x000000ff00007207 */ /* 0x000fe40000800000 */
[----:B------:R-:W-:-:S03]  /*5860*/  LOP3.LUT R7, R7, R2, RZ, 0x3c, !PT ;  /* 0x0000000207077212 */ /* 0x000fc600078e3cff */
[----:B0-----:R-:W-:Y:S01]  /*5870*/  IMAD R9, R0, 0x8, R3 ;  /* 0x0000000800097824 */ /* 0x001fe200078e0203 */
[----:B------:R-:W-:Y:S01]  /*5880*/  SHF.L.U32 R4, R7, 0x1f, RZ ;  /* 0x0000001f07047819 */ /* 0x000fe200000006ff */
[----:B-1----:R-:W-:Y:S06]  /*5890*/  @!P0 BRA `(.L_x_127) ;  /* 0x0000001000488947 */ /* 0x002fec0003800000 */
.L_x_164:
        /* <DEDUP_REMOVED lines=9> */
.L_x_165:
        /* <DEDUP_REMOVED lines=9> */
.L_x_166:
        /* <DEDUP_REMOVED lines=9> */
.L_x_167:
        /* <DEDUP_REMOVED lines=9> */
.L_x_168:
        /* <DEDUP_REMOVED lines=9> */
.L_x_169:
        /* <DEDUP_REMOVED lines=9> */
.L_x_170:
        /* <DEDUP_REMOVED lines=9> */
.L_x_171:
        /* <DEDUP_REMOVED lines=9> */
.L_x_172:
        /* <DEDUP_REMOVED lines=9> */
.L_x_173:
        /* <DEDUP_REMOVED lines=9> */
.L_x_174:
        /* <DEDUP_REMOVED lines=9> */
.L_x_175:
        /* <DEDUP_REMOVED lines=9> */
.L_x_176:
        /* <DEDUP_REMOVED lines=9> */
.L_x_177:
        /* <DEDUP_REMOVED lines=9> */
.L_x_178:
        /* <DEDUP_REMOVED lines=9> */
.L_x_179:
        /* <DEDUP_REMOVED lines=9> */
.L_x_180:
        /* <DEDUP_REMOVED lines=9> */
.L_x_181:
        /* <DEDUP_REMOVED lines=9> */
.L_x_182:
        /* <DEDUP_REMOVED lines=9> */
.L_x_183:
        /* <DEDUP_REMOVED lines=9> */
.L_x_184:
        /* <DEDUP_REMOVED lines=9> */
.L_x_185:
        /* <DEDUP_REMOVED lines=9> */
.L_x_186:
        /* <DEDUP_REMOVED lines=9> */
.L_x_187:
[----:B------:R-:W1:Y:S01]  /*6590*/  SYNCS.PHASECHK.TRANS64.TRYWAIT P0, [R6+URZ], R5 ;  /* 0x00000005060075a7 */ /* 0x000e62000800017f */
[----:B------:R-:W-:-:S05]  /*65a0*/  VIADD R0, R0, 0x1 ;  /* 0x0000000100007836 */ /* 0x000fca0000000000 */
[----:B------:R-:W-:-:S04]  /*65b0*/  ISETP.NE.AND P1, PT, R0, 0x1c, PT ;  /* 0x0000001c0000780c */ /* 0x000fc80003f25270 */
[----:B------:R-:W-:Y:S02]  /*65c0*/  SEL R2, RZ, 0x1, P1 ;  /* 0x00000001ff027807 */ /* 0x000fe40000800000 */
[----:B------:R-:W-:Y:S02]  /*65d0*/  SEL R0, R0, RZ, P1 ;  /* 0x000000ff00007207 */ /* 0x000fe40000800000 */
[----:B------:R-:W-:Y:S01]  /*65e0*/  LOP3.LUT R2, R7, R2, RZ, 0x3c, !PT ;  /* 0x0000000207027212 */ /* 0x000fe200078e3cff */
[----:B-1----:R-:W-:Y:S06]  /*65f0*/  @!P0 BRA `(.L_x_151) ;  /* 0x0000000800d08947 */ /* 0x002fec0003800000 */
.L_x_188:
[----:B------:R-:W-:Y:S01]  /*6600*/  IMAD R3, R0, 0x8, R3 ;  /* 0x0000000800037824 */ /* 0x000fe200078e0203 */
[----:B------:R-:W-:-:S07]  /*6610*/  SHF.L.U32 R0, R2, 0x1f, RZ ;  /* 0x0000001f02007819 */ /* 0x000fce00000006ff */
.L_x_152:
[----:B--2---:R2:W3:Y:S02]  /*6620*/  SYNCS.PHASECHK.TRANS64.TRYWAIT P0, [R3+URZ], R0 ;  /* 0x00000000030075a7 */ /* 0x0044e4000800017f */
[----:B---3--:R-:W-:Y:S05]  /*6630*/  @!P0 NANOSLEEP.SYNCS 0x989680 ;  /* 0x009896800000895d */ /* 0x008fea0003900000 */
[----:B------:R-:W3:Y:S02]  /*6640*/  @!P0 SYNCS.PHASECHK.TRANS64 P0, [R3+URZ], R0 ;  /* 0x00000000030085a7 */ /* 0x000ee4000800007f */
[----:B---3--:R-:W-:Y:S05]  /*6650*/  @!P0 BRA `(.L_x_152) ;  /* 0xfffffffc00f08947 */ /* 0x008fea000383ffff */
.L_x_123:
[----:B------:R-:W-:Y:S05]  /*6660*/  BSYNC B0 ;  /* 0x0000000000007941 */ /* 0x000fea0003800000 */
.L_x_122:
[----:B------:R-:W-:Y:S05]  /*6670*/  EXIT ;  /* 0x000000000000794d */ /* 0x000fea0003800000 */
.L_x_20:
[----:B-1----:R1:W2:Y:S02]  /*6680*/  SYNCS.PHASECHK.TRANS64.TRYWAIT P0, [R65+URZ], R0 ;  /* 0x00000000410075a7 */ /* 0x0022a4000800017f */
[----:B--2---:R-:W-:Y:S05]  /*6690*/  @!P0 NANOSLEEP.SYNCS 0x989680 ;  /* 0x009896800000895d */ /* 0x004fea0003900000 */
[----:B------:R-:W2:Y:S02]  /*66a0*/  @!P0 SYNCS.PHASECHK.TRANS64 P0, [R65+URZ], R0 ;  /* 0x00000000410085a7 */ /* 0x000ea4000800007f */
[----:B--2---:R-:W-:Y:S05]  /*66b0*/  @!P0 BRA `(.L_x_20) ;  /* 0xfffffffc00f08947 */ /* 0x004fea000383ffff */
[----:B------:R-:W-:Y:S05]  /*66c0*/  BRA `(.L_x_153) ;  /* 0xffffffb000f47947 */ /* 0x000fea000383ffff */
.L_x_25:
[----:B--2---:R2:W3:Y:S02]  /*66d0*/  SYNCS.PHASECHK.TRANS64.TRYWAIT P1, [R3+URZ], R0 ;  /* 0x00000000030075a7 */ /* 0x0044e4000802017f */
[----:B---3--:R-:W-:Y:S05]  /*66e0*/  @!P1 NANOSLEEP.SYNCS 0x989680 ;  /* 0x009896800000995d */ /* 0x008fea0003900000 */
[----:B------:R-:W3:Y:S02]  /*66f0*/  @!P1 SYNCS.PHASECHK.TRANS64 P1, [R3+URZ], R0 ;  /* 0x00000000030095a7 */ /* 0x000ee4000802007f */
[----:B---3--:R-:W-:Y:S05]  /*6700*/  @!P1 BRA `(.L_x_25) ;  /* 0xfffffffc00f09947 */ /* 0x008fea000383ffff */
[----:B------:R-:W-:Y:S05]  /*6710*/  BRA `(.L_x_24) ;  /* 0xffffffb4005c7947 */ /* 0x000fea000383ffff */
.L_x_30:
[----:B--2---:R-:W-:-:S04]  /*6720*/  IMAD.U32 R5, RZ, RZ, UR4 ;  /* 0x00000004ff057e24 */ /* 0x004fc8000f8e00ff */
[----:B------:R2:W3:Y:S03]  /*6730*/  SYNCS.PHASECHK.TRANS64.TRYWAIT P1, [R5+URZ], R4 ;  /* 0x00000004050075a7 */ /* 0x0004e6000802017f */
[----:B---3--:R-:W-:Y:S05]  /*6740*/  @!P1 NANOSLEEP.SYNCS 0x989680 ;  /* 0x009896800000995d */ /* 0x008fea0003900000 */
[----:B------:R-:W3:Y:S02]  /*6750*/  @!P1 SYNCS.PHASECHK.TRANS64 P1, [R5+URZ], R4 ;  /* 0x00000004050095a7 */ /* 0x000ee4000802007f */
[----:B---3--:R-:W-:Y:S05]  /*6760*/  @!P1 BRA `(.L_x_30) ;  /* 0xfffffffc00ec9947 */ /* 0x008fea000383ffff */
[----:B------:R-:W-:Y:S05]  /*6770*/  BRA `(.L_x_29) ;  /* 0xffffffb400d47947 */ /* 0x000fea000383ffff */
.L_x_36:
[----:B-1----:R1:W2:Y:S02]  /*6780*/  SYNCS.PHASECHK.TRANS64.TRYWAIT P0, [R65+URZ+0x10], R0 ;  /* 0x00001000410075a7 */ /* 0x0022a4000800017f */
[----:B--2---:R-:W-:Y:S05]  /*6790*/  @!P0 NANOSLEEP.SYNCS 0x989680 ;  /* 0x009896800000895d */ /* 0x004fea0003900000 */
[----:B------:R-:W2:Y:S02]  /*67a0*/  @!P0 SYNCS.PHASECHK.TRANS64 P0, [R65+URZ+0x10], R0 ;  /* 0x00001000410085a7 */ /* 0x000ea4000800007f */
[----:B--2---:R-:W-:Y:S05]  /*67b0*/  @!P0 BRA `(.L_x_36) ;  /* 0xfffffffc00f08947 */ /* 0x004fea000383ffff */
[----:B------:R-:W-:Y:S05]  /*67c0*/  BRA `(.L_x_154) ;  /* 0xffffffb800e07947 */ /* 0x000fea000383ffff */
.L_x_109:
[----:B------:R-:W-:Y:S01]  /*67d0*/  BSSY B1, `(.L_x_155) ;  /* 0x0000006000017945 */ /* 0x000fe20003800000 */
[----:B------:R-:W-:-:S07]  /*67e0*/  IMAD.MOV.U32 R15, RZ, RZ, -0x1 ;  /* 0xffffffffff0f7424 */ /* 0x000fce00078e00ff */
[----:B-----5:R-:W-:Y:S05]  /*67f0*/  WARPSYNC.COLLECTIVE R15, `(.L_x_156) ;  /* 0x000000000f0c7348 */ /* 0x020fea0003c00000 */
[----:B------:R-:W-:Y:S02]  /*6800*/  ELECT P6, UR62, PT ;  /* 0x00000000003e782f */ /* 0x000fe400038c0000 */
[----:B------:R-:W-:Y:S01]  /*6810*/  MOV R14, UR62 ;  /* 0x0000003e000e7c02 */ /* 0x000fe20008000f00 */
[----:B-----5:R-:W-:Y:S10]  /*6820*/  ENDCOLLECTIVE ;  /* 0x000000000000791b */ /* 0x020ff40003800000 */
.L_x_156:
[----:B------:R-:W-:Y:S05]  /*6830*/  BSYNC B1 ;  /* 0x0000000000017941 */ /* 0x000fea0003800000 */
.L_x_155:
[----:B------:R-:W-:Y:S05]  /*6840*/  BRA `(.L_x_157) ;  /* 0xffffffe000987947 */ /* 0x000fea000383ffff */
.L_x_112:
[----:B0-----:R0:W1:Y:S02]  /*6850*/  SYNCS.PHASECHK.TRANS64.TRYWAIT P1, [R10+URZ+0xe0], R5 ;  /* 0x0000e0050a0075a7 */ /* 0x001064000802017f */
[----:B-1----:R-:W-:Y:S05]  /*6860*/  @!P1 NANOSLEEP.SYNCS 0x989680 ;  /* 0x009896800000995d */ /* 0x002fea0003900000 */
[----:B------:R-:W1:Y:S02]  /*6870*/  @!P1 SYNCS.PHASECHK.TRANS64 P1, [R10+URZ+0xe0], R5 ;  /* 0x0000e0050a0095a7 */ /* 0x000e64000802007f */
[----:B-1----:R-:W-:Y:S05]  /*6880*/  @!P1 BRA `(.L_x_112) ;  /* 0xfffffffc00f09947 */ /* 0x002fea000383ffff */
[----:B------:R-:W-:Y:S05]  /*6890*/  BRA `(.L_x_158) ;  /* 0xffffffe000d07947 */ /* 0x000fea000383ffff */
.L_x_121:
[----:B------:R-:W-:Y:S01]  /*68a0*/  BSSY B0, `(.L_x_159) ;  /* 0x0000006000007945 */ /* 0x000fe20003800000 */
[----:B------:R-:W-:-:S07]  /*68b0*/  IMAD.MOV.U32 R15, RZ, RZ, -0x1 ;  /* 0xffffffffff0f7424 */ /* 0x000fce00078e00ff */
[----:B-----5:R-:W-:Y:S05]  /*68c0*/  WARPSYNC.COLLECTIVE R15, `(.L_x_160) ;  /* 0x000000000f0c7348 */ /* 0x020fea0003c00000 */
[----:B------:R-:W-:Y:S02]  /*68d0*/  ELECT P6, UR62, PT ;  /* 0x00000000003e782f */ /* 0x000fe400038c0000 */
[----:B------:R-:W-:Y:S01]  /*68e0*/  MOV R14, UR62 ;  /* 0x0000003e000e7c02 */ /* 0x000fe20008000f00 */
[----:B-----5:R-:W-:Y:S10]  /*68f0*/  ENDCOLLECTIVE ;  /* 0x000000000000791b */ /* 0x020ff40003800000 */
.L_x_160:
[----:B------:R-:W-:Y:S05]  /*6900*/  BSYNC B0 ;  /* 0x0000000000007941 */ /* 0x000fea0003800000 */
.L_x_159:
[----:B------:R-:W-:Y:S05]  /*6910*/  BRA `(.L_x_161) ;  /* 0xffffffec00447947 */ /* 0x000fea000383ffff */
.L_x_125:
[----:B0-----:R0:W1:Y:S02]  /*6920*/  SYNCS.PHASECHK.TRANS64.TRYWAIT P0, [R7+URZ], R2 ;  /* 0x00000002070075a7 */ /* 0x001064000800017f */
[----:B-1----:R-:W-:Y:S05]  /*6930*/  @!P0 NANOSLEEP.SYNCS 0x989680 ;  /* 0x009896800000895d */ /* 0x002fea0003900000 */
[----:B------:R-:W1:Y:S02]  /*6940*/  @!P0 SYNCS.PHASECHK.TRANS64 P0, [R7+URZ], R2 ;  /* 0x00000002070085a7 */ /* 0x000e64000800007f */
[----:B-1----:R-:W-:Y:S05]  /*6950*/  @!P0 BRA `(.L_x_125) ;  /* 0xfffffffc00f08947 */ /* 0x002fea000383ffff */
[----:B------:R-:W-:Y:S05]  /*6960*/  BRA `(.L_x_162) ;  /* 0xffffffec00847947 */ /* 0x000fea000383ffff */
.L_x_126:
[----:B0-----:R0:W1:Y:S02]  /*6970*/  SYNCS.PHASECHK.TRANS64.TRYWAIT P0, [R9+URZ], R4 ;  /* 0x00000004090075a7 */ /* 0x001064000800017f */
[----:B-1----:R-:W-:Y:S05]  /*6980*/  @!P0 NANOSLEEP.SYNCS 0x989680 ;  /* 0x009896800000895d */ /* 0x002fea0003900000 */
[----:B------:R-:W1:Y:S02]  /*6990*/  @!P0 SYNCS.PHASECHK.TRANS64 P0, [R9+URZ], R4 ;  /* 0x00000004090085a7 */ /* 0x000e64000800007f */
[----:B-1----:R-:W-:Y:S05]  /*69a0*/  @!P0 BRA `(.L_x_126) ;  /* 0xfffffffc00f08947 */ /* 0x002fea000383ffff */
[----:B------:R-:W-:Y:S05]  /*69b0*/  BRA `(.L_x_163) ;  /* 0xffffffec00947947 */ /* 0x000fea000383ffff */
.L_x_127:
[----:B0-----:R0:W1:Y:S02]  /*69c0*/  SYNCS.PHASECHK.TRANS64.TRYWAIT P0, [R6+URZ], R5 ;  /* 0x00000005060075a7 */ /* 0x001064000800017f */
[----:B-1----:R-:W-:Y:S05]  /*69d0*/  @!P0 NANOSLEEP.SYNCS 0x989680 ;  /* 0x009896800000895d */ /* 0x002fea0003900000 */
[----:B------:R-:W1:Y:S02]  /*69e0*/  @!P0 SYNCS.PHASECHK.TRANS64 P0, [R6+URZ], R5 ;  /* 0x00000005060085a7 */ /* 0x000e64000800007f */
[----:B-1----:R-:W-:Y:S05]  /*69f0*/  @!P0 BRA `(.L_x_127) ;  /* 0xfffffffc00f08947 */ /* 0x002fea000383ffff */
[----:B------:R-:W-:Y:S05]  /*6a00*/  BRA `(.L_x_164) ;  /* 0xffffffec00a47947 */ /* 0x000fea000383ffff */
.L_x_128:
[----:B0-----:R0:W1:Y:S02]  /*6a10*/  SYNCS.PHASECHK.TRANS64.TRYWAIT P0, [R9+URZ], R4 ;  /* 0x00000004090075a7 */ /* 0x001064000800017f */
[----:B-1----:R-:W-:Y:S05]  /*6a20*/  @!P0 NANOSLEEP.SYNCS 0x989680 ;  /* 0x009896800000895d */ /* 0x002fea0003900000 */
[----:B------:R-:W1:Y:S02]  /*6a30*/  @!P0 SYNCS.PHASECHK.TRANS64 P0, [R9+URZ], R4 ;  /* 0x00000004090085a7 */ /* 0x000e64000800007f */
[----:B-1----:R-:W-:Y:S05]  /*6a40*/  @!P0 BRA `(.L_x_128) ;  /* 0xfffffffc00f08947 */ /* 0x002fea000383ffff */
[----:B------:R-:W-:Y:S05]  /*6a50*/  BRA `(.L_x_165) ;  /* 0xffffffec00b47947 */ /* 0x000fea000383ffff */
.L_x_129:
[----:B0-----:R0:W1:Y:S02]  /*6a60*/  SYNCS.PHASECHK.TRANS64.TRYWAIT P0, [R6+URZ], R5 ;  /* 0x00000005060075a7 */ /* 0x001064000800017f */
[----:B-1----:R-:W-:Y:S05]  /*6a70*/  @!P0 NANOSLEEP.SYNCS 0x989680 ;  /* 0x009896800000895d */ /* 0x002fea0003900000 */
[----:B------:R-:W1:Y:S02]  /*6a80*/  @!P0 SYNCS.PHASECHK.TRANS64 P0, [R6+URZ], R5 ;  /* 0x00000005060085a7 */ /* 0x000e64000800007f */
[----:B-1----:R-:W-:Y:S05]  /*6a90*/  @!P0 BRA `(.L_x_129) ;  /* 0xfffffffc00f08947 */ /* 0x002fea000383ffff */
[----:B------:R-:W-:Y:S05]  /*6aa0*/  BRA `(.L_x_166) ;  /* 0xffffffec00c47947 */ /* 0x000fea000383ffff */
.L_x_130:
[----:B0-----:R0:W1:Y:S02]  /*6ab0*/  SYNCS.PHASECHK.TRANS64.TRYWAIT P0, [R9+URZ], R4 ;  /* 0x00000004090075a7 */ /* 0x001064000800017f */
[----:B-1----:R-:W-:Y:S05]  /*6ac0*/  @!P0 NANOSLEEP.SYNCS 0x989680 ;  /* 0x009896800000895d */ /* 0x002fea0003900000 */
[----:B------:R-:W1:Y:S02]  /*6ad0*/  @!P0 SYNCS.PHASECHK.TRANS64 P0, [R9+URZ], R4 ;  /* 0x00000004090085a7 */ /* 0x000e64000800007f */
[----:B-1----:R-:W-:Y:S05]  /*6ae0*/  @!P0 BRA `(.L_x_130) ;  /* 0xfffffffc00f08947 */ /* 0x002fea000383ffff */
[----:B------:R-:W-:Y:S05]  /*6af0*/  BRA `(.L_x_167) ;  /* 0xffffffec00d47947 */ /* 0x000fea000383ffff */
.L_x_131:
[----:B0-----:R0:W1:Y:S02]  /*6b00*/  SYNCS.PHASECHK.TRANS64.TRYWAIT P0, [R6+URZ], R5 ;  /* 0x00000005060075a7 */ /* 0x001064000800017f */
[----:B-1----:R-:W-:Y:S05]  /*6b10*/  @!P0 NANOSLEEP.SYNCS 0x989680 ;  /* 0x009896800000895d */ /* 0x002fea0003900000 */
[----:B------:R-:W1:Y:S02]  /*6b20*/  @!P0 SYNCS.PHASECHK.TRANS64 P0, [R6+URZ], R5 ;  /* 0x00000005060085a7 */ /* 0x000e64000800007f */
[----:B-1----:R-:W-:Y:S05]  /*6b30*/  @!P0 BRA `(.L_x_131) ;  /* 0xfffffffc00f08947 */ /* 0x002fea000383ffff */
[----:B------:R-:W-:Y:S05]  /*6b40*/  BRA `(.L_x_168) ;  /* 0xffffffec00e47947 */ /* 0x000fea000383ffff */
.L_x_132:
[----:B0-----:R0:W1:Y:S02]  /*6b50*/  SYNCS.PHASECHK.TRANS64.TRYWAIT P0, [R9+URZ], R4 ;  /* 0x00000004090075a7 */ /* 0x001064000800017f */
[----:B-1----:R-:W-:Y:S05]  /*6b60*/  @!P0 NANOSLEEP.SYNCS 0x989680 ;  /* 0x009896800000895d */ /* 0x002fea0003900000 */
[----:B------:R-:W1:Y:S02]  /*6b70*/  @!P0 SYNCS.PHASECHK.TRANS64 P0, [R9+URZ], R4 ;  /* 0x00000004090085a7 */ /* 0x000e64000800007f */
[----:B-1----:R-:W-:Y:S05]  /*6b80*/  @!P0 BRA `(.L_x_132) ;  /* 0xfffffffc00f08947 */ /* 0x002fea000383ffff */
[----:B------:R-:W-:Y:S05]  /*6b90*/  BRA `(.L_x_169) ;  /* 0xffffffec00f47947 */ /* 0x000fea000383ffff */
.L_x_133:
[----:B0-----:R0:W1:Y:S02]  /*6ba0*/  SYNCS.PHASECHK.TRANS64.TRYWAIT P0, [R6+URZ], R5 ;  /* 0x00000005060075a7 */ /* 0x001064000800017f */
[----:B-1----:R-:W-:Y:S05]  /*6bb0*/  @!P0 NANOSLEEP.SYNCS 0x989680 ;  /* 0x009896800000895d */ /* 0x002fea0003900000 */
[----:B------:R-:W1:Y:S02]  /*6bc0*/  @!P0 SYNCS.PHASECHK.TRANS64 P0, [R6+URZ], R5 ;  /* 0x00000005060085a7 */ /* 0x000e64000800007f */
[----:B-1----:R-:W-:Y:S05]  /*6bd0*/  @!P0 BRA `(.L_x_133) ;  /* 0xfffffffc00f08947 */ /* 0x002fea000383ffff */
[----:B------:R-:W-:Y:S05]  /*6be0*/  BRA `(.L_x_170) ;  /* 0xfffffff000047947 */ /* 0x000fea000383ffff */
.L_x_134:
[----:B0-----:R0:W1:Y:S02]  /*6bf0*/  SYNCS.PHASECHK.TRANS64.TRYWAIT P0, [R9+URZ], R4 ;  /* 0x00000004090075a7 */ /* 0x001064000800017f */
[----:B-1----:R-:W-:Y:S05]  /*6c00*/  @!P0 NANOSLEEP.SYNCS 0x989680 ;  /* 0x009896800000895d */ /* 0x002fea0003900000 */
[----:B------:R-:W1:Y:S02]  /*6c10*/  @!P0 SYNCS.PHASECHK.TRANS64 P0, [R9+URZ], R4 ;  /* 0x00000004090085a7 */ /* 0x000e64000800007f */
[----:B-1----:R-:W-:Y:S05]  /*6c20*/  @!P0 BRA `(.L_x_134) ;  /* 0xfffffffc00f08947 */ /* 0x002fea000383ffff */
[----:B------:R-:W-:Y:S05]  /*6c30*/  BRA `(.L_x_171) ;  /* 0xfffffff000147947 */ /* 0x000fea000383ffff */
.L_x_135:
[----:B0-----:R0:W1:Y:S02]  /*6c40*/  SYNCS.PHASECHK.TRANS64.TRYWAIT P0, [R6+URZ], R5 ;  /* 0x00000005060075a7 */ /* 0x001064000800017f */
[----:B-1----:R-:W-:Y:S05]  /*6c50*/  @!P0 NANOSLEEP.SYNCS 0x989680 ;  /* 0x009896800000895d */ /* 0x002fea0003900000 */
[----:B------:R-:W1:Y:S02]  /*6c60*/  @!P0 SYNCS.PHASECHK.TRANS64 P0, [R6+URZ], R5 ;  /* 0x00000005060085a7 */ /* 0x000e64000800007f */
[----:B-1----:R-:W-:Y:S05]  /*6c70*/  @!P0 BRA `(.L_x_135) ;  /* 0xfffffffc00f08947 */ /* 0x002fea000383ffff */
[----:B------:R-:W-:Y:S05]  /*6c80*/  BRA `(.L_x_172) ;  /* 0xfffffff000247947 */ /* 0x000fea000383ffff */
.L_x_136:
[----:B0-----:R0:W1:Y:S02]  /*6c90*/  SYNCS.PHASECHK.TRANS64.TRYWAIT P0, [R9+URZ], R4 ;  /* 0x00000004090075a7 */ /* 0x001064000800017f */
[----:B-1----:R-:W-:Y:S05]  /*6ca0*/  @!P0 NANOSLEEP.SYNCS 0x989680 ;  /* 0x009896800000895d */ /* 0x002fea0003900000 */
[----:B------:R-:W1:Y:S02]  /*6cb0*/  @!P0 SYNCS.PHASECHK.TRANS64 P0, [R9+URZ], R4 ;  /* 0x00000004090085a7 */ /* 0x000e64000800007f */
[----:B-1----:R-:W-:Y:S05]  /*6cc0*/  @!P0 BRA `(.L_x_136) ;  /* 0xfffffffc00f08947 */ /* 0x002fea000383ffff */
[----:B------:R-:W-:Y:S05]  /*6cd0*/  BRA `(.L_x_173) ;  /* 0xfffffff000347947 */ /* 0x000fea000383ffff */
.L_x_137:
[----:B0-----:R0:W1:Y:S02]  /*6ce0*/  SYNCS.PHASECHK.TRANS64.TRYWAIT P0, [R6+URZ], R5 ;  /* 0x00000005060075a7 */ /* 0x001064000800017f */
[----:B-1----:R-:W-:Y:S05]  /*6cf0*/  @!P0 NANOSLEEP.SYNCS 0x989680 ;  /* 0x009896800000895d */ /* 0x002fea0003900000 */
[----:B------:R-:W1:Y:S02]  /*6d00*/  @!P0 SYNCS.PHASECHK.TRANS64 P0, [R6+URZ], R5 ;  /* 0x00000005060085a7 */ /* 0x000e64000800007f */
[----:B-1----:R-:W-:Y:S05]  /*6d10*/  @!P0 BRA `(.L_x_137) ;  /* 0xfffffffc00f08947 */ /* 0x002fea000383ffff */
[----:B------:R-:W-:Y:S05]  /*6d20*/  BRA `(.L_x_174) ;  /* 0xfffffff000447947 */ /* 0x000fea000383ffff */
.L_x_138:
[----:B0-----:R0:W1:Y:S02]  /*6d30*/  SYNCS.PHASECHK.TRANS64.TRYWAIT P0, [R9+URZ], R4 ;  /* 0x00000004090075a7 */ /* 0x001064000800017f */
[----:B-1----:R-:W-:Y:S05]  /*6d40*/  @!P0 NANOSLEEP.SYNCS 0x989680 ;  /* 0x009896800000895d */ /* 0x002fea0003900000 */
[----:B------:R-:W1:Y:S02]  /*6d50*/  @!P0 SYNCS.PHASECHK.TRANS64 P0, [R9+URZ], R4 ;  /* 0x00000004090085a7 */ /* 0x000e64000800007f */
[----:B-1----:R-:W-:Y:S05]  /*6d60*/  @!P0 BRA `(.L_x_138) ;  /* 0xfffffffc00f08947 */ /* 0x002fea000383ffff */
[----:B------:R-:W-:Y:S05]  /*6d70*/  BRA `(.L_x_175) ;  /* 0xfffffff000547947 */ /* 0x000fea000383ffff */
.L_x_139:
[----:B0-----:R0:W1:Y:S02]  /*6d80*/  SYNCS.PHASECHK.TRANS64.TRYWAIT P0, [R6+URZ], R5 ;  /* 0x00000005060075a7 */ /* 0x001064000800017f */
[----:B-1----:R-:W-:Y:S05]  /*6d90*/  @!P0 NANOSLEEP.SYNCS 0x989680 ;  /* 0x009896800000895d */ /* 0x002fea0003900000 */
[----:B------:R-:W1:Y:S02]  /*6da0*/  @!P0 SYNCS.PHASECHK.TRANS64 P0, [R6+URZ], R5 ;  /* 0x00000005060085a7 */ /* 0x000e64000800007f */
[----:B-1----:R-:W-:Y:S05]  /*6db0*/  @!P0 BRA `(.L_x_139) ;  /* 0xfffffffc00f08947 */ /* 0x002fea000383ffff */
[----:B------:R-:W-:Y:S05]  /*6dc0*/  BRA `(.L_x_176) ;  /* 0xfffffff000647947 */ /* 0x000fea000383ffff */
.L_x_140:
[----:B0-----:R0:W1:Y:S02]  /*6dd0*/  SYNCS.PHASECHK.TRANS64.TRYWAIT P0, [R9+URZ], R4 ;  /* 0x00000004090075a7 */ /* 0x001064000800017f */
[----:B-1----:R-:W-:Y:S05]  /*6de0*/  @!P0 NANOSLEEP.SYNCS 0x989680 ;  /* 0x009896800000895d */ /* 0x002fea0003900000 */
[----:B------:R-:W1:Y:S02]  /*6df0*/  @!P0 SYNCS.PHASECHK.TRANS64 P0, [R9+URZ], R4 ;  /* 0x00000004090085a7 */ /* 0x000e64000800007f */
[----:B-1----:R-:W-:Y:S05]  /*6e00*/  @!P0 BRA `(.L_x_140) ;  /* 0xfffffffc00f08947 */ /* 0x002fea000383ffff */
[----:B------:R-:W-:Y:S05]  /*6e10*/  BRA `(.L_x_177) ;  /* 0xfffffff000747947 */ /* 0x000fea000383ffff */
.L_x_141:
[----:B0-----:R0:W1:Y:S02]  /*6e20*/  SYNCS.PHASECHK.TRANS64.TRYWAIT P0, [R6+URZ], R5 ;  /* 0x00000005060075a7 */ /* 0x001064000800017f */
[----:B-1----:R-:W-:Y:S05]  /*6e30*/  @!P0 NANOSLEEP.SYNCS 0x989680 ;  /* 0x009896800000895d */ /* 0x002fea0003900000 */
[----:B------:R-:W1:Y:S02]  /*6e40*/  @!P0 SYNCS.PHASECHK.TRANS64 P0, [R6+URZ], R5 ;  /* 0x00000005060085a7 */ /* 0x000e64000800007f */
[----:B-1----:R-:W-:Y:S05]  /*6e50*/  @!P0 BRA `(.L_x_141) ;  /* 0xfffffffc00f08947 */ /* 0x002fea000383ffff */
[----:B------:R-:W-:Y:S05]  /*6e60*/  BRA `(.L_x_178) ;  /* 0xfffffff000847947 */ /* 0x000fea000383ffff */
.L_x_142:
[----:B0-----:R0:W1:Y:S02]  /*6e70*/  SYNCS.PHASECHK.TRANS64.TRYWAIT P0, [R9+URZ], R4 ;  /* 0x00000004090075a7 */ /* 0x001064000800017f */
[----:B-1----:R-:W-:Y:S05]  /*6e80*/  @!P0 NANOSLEEP.SYNCS 0x989680 ;  /* 0x009896800000895d */ /* 0x002fea0003900000 */
[----:B------:R-:W1:Y:S02]  /*6e90*/  @!P0 SYNCS.PHASECHK.TRANS64 P0, [R9+URZ], R4 ;  /* 0x00000004090085a7 */ /* 0x000e64000800007f */
[----:B-1----:R-:W-:Y:S05]  /*6ea0*/  @!P0 BRA `(.L_x_142) ;  /* 0xfffffffc00f08947 */ /* 0x002fea000383ffff */
[----:B------:R-:W-:Y:S05]  /*6eb0*/  BRA `(.L_x_179) ;  /* 0xfffffff000947947 */ /* 0x000fea000383ffff */
.L_x_143:
[----:B0-----:R0:W1:Y:S02]  /*6ec0*/  SYNCS.PHASECHK.TRANS64.TRYWAIT P0, [R6+URZ], R5 ;  /* 0x00000005060075a7 */ /* 0x001064000800017f */
[----:B-1----:R-:W-:Y:S05]  /*6ed0*/  @!P0 NANOSLEEP.SYNCS 0x989680 ;  /* 0x009896800000895d */ /* 0x002fea0003900000 */
[----:B------:R-:W1:Y:S02]  /*6ee0*/  @!P0 SYNCS.PHASECHK.TRANS64 P0, [R6+URZ], R5 ;  /* 0x00000005060085a7 */ /* 0x000e64000800007f */
[----:B-1----:R-:W-:Y:S05]  /*6ef0*/  @!P0 BRA `(.L_x_143) ;  /* 0xfffffffc00f08947 */ /* 0x002fea000383ffff */
[----:B------:R-:W-:Y:S05]  /*6f00*/  BRA `(.L_x_180) ;  /* 0xfffffff000a47947 */ /* 0x000fea000383ffff */
.L_x_144:
[----:B0-----:R0:W1:Y:S02]  /*6f10*/  SYNCS.PHASECHK.TRANS64.TRYWAIT P0, [R9+URZ], R4 ;  /* 0x00000004090075a7 */ /* 0x001064000800017f */
[----:B-1----:R-:W-:Y:S05]  /*6f20*/  @!P0 NANOSLEEP.SYNCS 0x989680 ;  /* 0x009896800000895d */ /* 0x002fea0003900000 */
[----:B------:R-:W1:Y:S02]  /*6f30*/  @!P0 SYNCS.PHASECHK.TRANS64 P0, [R9+URZ], R4 ;  /* 0x00000004090085a7 */ /* 0x000e64000800007f */
[----:B-1----:R-:W-:Y:S05]  /*6f40*/  @!P0 BRA `(.L_x_144) ;  /* 0xfffffffc00f08947 */ /* 0x002fea000383ffff */
[----:B------:R-:W-:Y:S05]  /*6f50*/  BRA `(.L_x_181) ;  /* 0xfffffff000b47947 */ /* 0x000fea000383ffff */
.L_x_145:
[----:B0-----:R0:W1:Y:S02]  /*6f60*/  SYNCS.PHASECHK.TRANS64.TRYWAIT P0, [R6+URZ], R5 ;  /* 0x00000005060075a7 */ /* 0x001064000800017f */
[----:B-1----:R-:W-:Y:S05]  /*6f70*/  @!P0 NANOSLEEP.SYNCS 0x989680 ;  /* 0x009896800000895d */ /* 0x002fea0003900000 */
[----:B------:R-:W1:Y:S02]  /*6f80*/  @!P0 SYNCS.PHASECHK.TRANS64 P0, [R6+URZ], R5 ;  /* 0x00000005060085a7 */ /* 0x000e64000800007f */
[----:B-1----:R-:W-:Y:S05]  /*6f90*/  @!P0 BRA `(.L_x_145) ;  /* 0xfffffffc00f08947 */ /* 0x002fea000383ffff */
[----:B------:R-:W-:Y:S05]  /*6fa0*/  BRA `(.L_x_182) ;  /* 0xfffffff000c47947 */ /* 0x000fea000383ffff */
.L_x_146:
[----:B0-----:R0:W1:Y:S02]  /*6fb0*/  SYNCS.PHASECHK.TRANS64.TRYWAIT P0, [R9+URZ], R4 ;  /* 0x00000004090075a7 */ /* 0x001064000800017f */
[----:B-1----:R-:W-:Y:S05]  /*6fc0*/  @!P0 NANOSLEEP.SYNCS 0x989680 ;  /* 0x009896800000895d */ /* 0x002fea0003900000 */
[----:B------:R-:W1:Y:S02]  /*6fd0*/  @!P0 SYNCS.PHASECHK.TRANS64 P0, [R9+URZ], R4 ;  /* 0x00000004090085a7 */ /* 0x000e64000800007f */
[----:B-1----:R-:W-:Y:S05]  /*6fe0*/  @!P0 BRA `(.L_x_146) ;  /* 0xfffffffc00f08947 */ /* 0x002fea000383ffff */
[----:B------:R-:W-:Y:S05]  /*6ff0*/  BRA `(.L_x_183) ;  /* 0xfffffff000d47947 */ /* 0x000fea000383ffff */
.L_x_147:
[----:B0-----:R0:W1:Y:S02]  /*7000*/  SYNCS.PHASECHK.TRANS64.TRYWAIT P0, [R6+URZ], R5 ;  /* 0x00000005060075a7 */ /* 0x001064000800017f */
[----:B-1----:R-:W-:Y:S05]  /*7010*/  @!P0 NANOSLEEP.SYNCS 0x989680 ;  /* 0x009896800000895d */ /* 0x002fea0003900000 */
[----:B------:R-:W1:Y:S02]  /*7020*/  @!P0 SYNCS.PHASECHK.TRANS64 P0, [R6+URZ], R5 ;  /* 0x00000005060085a7 */ /* 0x000e64000800007f */
[----:B-1----:R-:W-:Y:S05]  /*7030*/  @!P0 BRA `(.L_x_147) ;  /* 0xfffffffc00f08947 */ /* 0x002fea000383ffff */
[----:B------:R-:W-:Y:S05]  /*7040*/  BRA `(.L_x_184) ;  /* 0xfffffff000e47947 */ /* 0x000fea000383ffff */
.L_x_148:
[----:B0-----:R0:W1:Y:S02]  /*7050*/  SYNCS.PHASECHK.TRANS64.TRYWAIT P0, [R9+URZ], R4 ;  /* 0x00000004090075a7 */ /* 0x001064000800017f */
[----:B-1----:R-:W-:Y:S05]  /*7060*/  @!P0 NANOSLEEP.SYNCS 0x989680 ;  /* 0x009896800000895d */ /* 0x002fea0003900000 */
[----:B------:R-:W1:Y:S02]  /*7070*/  @!P0 SYNCS.PHASECHK.TRANS64 P0, [R9+URZ], R4 ;  /* 0x00000004090085a7 */ /* 0x000e64000800007f */
[----:B-1----:R-:W-:Y:S05]  /*7080*/  @!P0 BRA `(.L_x_148) ;  /* 0xfffffffc00f08947 */ /* 0x002fea000383ffff */
[----:B------:R-:W-:Y:S05]  /*7090*/  BRA `(.L_x_185) ;  /* 0xfffffff000f47947 */ /* 0x000fea000383ffff */
.L_x_149:
[----:B0-----:R0:W1:Y:S02]  /*70a0*/  SYNCS.PHASECHK.TRANS64.TRYWAIT P0, [R6+URZ], R5 ;  /* 0x00000005060075a7 */ /* 0x001064000800017f */
[----:B-1----:R-:W-:Y:S05]  /*70b0*/  @!P0 NANOSLEEP.SYNCS 0x989680 ;  /* 0x009896800000895d */ /* 0x002fea0003900000 */
[----:B------:R-:W1:Y:S02]  /*70c0*/  @!P0 SYNCS.PHASECHK.TRANS64 P0, [R6+URZ], R5 ;  /* 0x00000005060085a7 */ /* 0x000e64000800007f */
[----:B-1----:R-:W-:Y:S05]  /*70d0*/  @!P0 BRA `(.L_x_149) ;  /* 0xfffffffc00f08947 */ /* 0x002fea000383ffff */
[----:B------:R-:W-:Y:S05]  /*70e0*/  BRA `(.L_x_186) ;  /* 0xfffffff400047947 */ /* 0x000fea000383ffff */
.L_x_150:
[----:B0-----:R0:W1:Y:S02]  /*70f0*/  SYNCS.PHASECHK.TRANS64.TRYWAIT P0, [R9+URZ], R4 ;  /* 0x00000004090075a7 */ /* 0x001064000800017f */
[----:B-1----:R-:W-:Y:S05]  /*7100*/  @!P0 NANOSLEEP.SYNCS 0x989680 ;  /* 0x009896800000895d */ /* 0x002fea0003900000 */
[----:B------:R-:W1:Y:S02]  /*7110*/  @!P0 SYNCS.PHASECHK.TRANS64 P0, [R9+URZ], R4 ;  /* 0x00000004090085a7 */ /* 0x000e64000800007f */
[----:B-1----:R-:W-:Y:S05]  /*7120*/  @!P0 BRA `(.L_x_150) ;  /* 0xfffffffc00f08947 */ /* 0x002fea000383ffff */
[----:B------:R-:W-:Y:S05]  /*7130*/  BRA `(.L_x_187) ;  /* 0xfffffff400147947 */ /* 0x000fea000383ffff */
.L_x_151:
[----:B-1----:R1:W2:Y:S02]  /*7140*/  SYNCS.PHASECHK.TRANS64.TRYWAIT P0, [R6+URZ], R5 ;  /* 0x00000005060075a7 */ /* 0x0022a4000800017f */
[----:B--2---:R-:W-:Y:S05]  /*7150*/  @!P0 NANOSLEEP.SYNCS 0x989680 ;  /* 0x009896800000895d */ /* 0x004fea0003900000 */
[----:B------:R-:W2:Y:S02]  /*7160*/  @!P0 SYNCS.PHASECHK.TRANS64 P0, [R6+URZ], R5 ;  /* 0x00000005060085a7 */ /* 0x000ea4000800007f */
[----:B--2---:R-:W-:Y:S05]  /*7170*/  @!P0 BRA `(.L_x_151) ;  /* 0xfffffffc00f08947 */ /* 0x004fea000383ffff */
[----:B------:R-:W-:Y:S05]  /*7180*/  BRA `(.L_x_188) ;  /* 0xfffffff4001c7947 */ /* 0x000fea000383ffff */
.L_x_189:
[----:B------:R-:W-:-:S00]  /*7190*/  BRA `(.L_x_189) ;  /* 0xfffffffc00fc7947 */ /* 0x000fc0000383ffff */
[----:B------:R-:W-:-:S00]  /*71a0*/  NOP ;  /* 0x0000000000007918 */ /* 0x000fc00000000000 */
        /* <DEDUP_REMOVED lines=13> */
.L_x_190:


//--------------------- .nv.global.init           --------------------------
	.section	.nv.global.init,"aw",@progbits
.nv.global.init:
	.type		$str$22,@object
	.size		$str$22,($str$23 - $str$22)
$str$22:
        /*0000*/ 	.byte	0x6b, 0x5f, 0x74, 0x69, 0x6c, 0x65, 0x5f, 0x63, 0x6f, 0x75, 0x6e, 0x74, 0x20, 0x3e, 0x3d, 0x20
        /*0010*/ 	.byte	0x31, 0x00
	.type		$str$23,@object
	.size		$str$23,(__unnamed_1 - $str$23)
$str$23:
        /*0012*/ 	.byte	0x2f, 0x74, 0x6d, 0x70, 0x2f, 0x63, 0x75, 0x74, 0x6c, 0x61, 0x73, 0x73, 0x5f, 0x73, 0x77, 0x65
        /*0022*/ 	.byte	0x65, 0x70, 0x5f, 0x73, 0x72, 0x63, 0x2f, 0x69, 0x6e, 0x63, 0x6c, 0x75, 0x64, 0x65, 0x2f, 0x63
        /*0032*/ 	.byte	0x75, 0x74, 0x6c, 0x61, 0x73, 0x73, 0x2f, 0x67, 0x65, 0x6d, 0x6d, 0x2f, 0x63, 0x6f, 0x6c, 0x6c
        /*0042*/ 	.byte	0x65, 0x63, 0x74, 0x69, 0x76, 0x65, 0x2f, 0x73, 0x6d, 0x39, 0x30, 0x5f, 0x6d, 0x6d, 0x61, 0x5f
        /*0052*/ 	.byte	0x74, 0x6d, 0x61, 0x5f, 0x67, 0x6d, 0x6d, 0x61, 0x5f, 0x73, 0x73, 0x5f, 0x77, 0x61, 0x72, 0x70
        /*0062*/ 	.byte	0x73, 0x70, 0x65, 0x63, 0x69, 0x61, 0x6c, 0x69, 0x7a, 0x65, 0x64, 0x2e, 0x68, 0x70, 0x70, 0x00
	.type		__unnamed_1,@object
	.size		__unnamed_1,(.L_0 - __unnamed_1)
__unnamed_1:
        /*0072*/ 	.byte	0x76, 0x6f, 0x69, 0x64, 0x20, 0x63, 0x75, 0x74, 0x6c, 0x61, 0x73, 0x73, 0x3a, 0x3a, 0x67, 0x65
        /* <DEDUP_REMOVED lines=172> */
        /*0b42*/ 	.byte	0x65, 0x3a, 0x3a, 0x69, 0x64, 0x65, 0x6e, 0x74, 0x69, 0x74, 0x79, 0x5d, 0x00
.L_0:


//--------------------- .nv.shared._ZN7cutlass13device_kernelINS_4gemm6kernel13GemmUniversalIN4cute5tupleIJiiiiEEENS1_10collective13CollectiveMmaINS1_34MainloopSm90TmaGmmaWarpSpecializedILi28ENS5_IJNS4_1CILi4EEENSA_ILi2EEENSA_ILi1EEEEEENS1_32KernelTmaWarpSpecializedPingpongEEENS5_IJNSA_ILi64EEESH_SH_EEEaNS5_IJlSD_lEEEaSJ_NS4_8TiledMMAINS4_8MMA_AtomIJNS4_4SM904GMMA26MMA_64x64x32_S32S8S8_SS_TNEEEENS4_6LayoutINS5_IJSD_SD_SD_EEENS5_IJNSA_ILi0EEESS_SS_EEEEENS5_IJNS4_10UnderscoreESV_SV_EEEEENS4_23SM90_TMA_LOAD_MULTICASTENS4_14ComposedLayoutINS4_7SwizzleILi2ELi4ELi3EEENS4_18smem_ptr_flag_bitsILi8EEENSQ_INS5_IJNSA_ILi8EEESH_EEENS5_IJSH_SD_EEEEEEEvNS4_8identityESY_S18_vS19_EENS_8epilogue10collective6detail29Sm90TmaWarpSpecializedAdapterINS1C_15DefaultEpilogueIaSJ_SJ_NS1B_6thread17LinearCombinationIaLi1EiiLNS1G_9ScaleType4KindE0ELNS_15FloatRoundStyleE2EaEENS1_15EpilogueDefaultEEEEEvvEEEEvNT_6ParamsE --------------------------
	.section	.nv.shared._ZN7cutlass13device_kernelINS_4gemm6kernel13GemmUniversalIN4cute5tupleIJiiiiEEENS1_10collective13CollectiveMmaINS1_34MainloopSm90TmaGmmaWarpSpecializedILi28ENS5_IJNS4_1CILi4EEENSA_ILi2EEENSA_ILi1EEEEEENS1_32KernelTmaWarpSpecializedPingpongEEENS5_IJNSA_ILi64EEESH_SH_EEEaNS5_IJlSD_lEEEaSJ_NS4_8TiledMMAINS4_8MMA_AtomIJNS4_4SM904GMMA26MMA_64x64x32_S32S8S8_SS_TNEEEENS4_6LayoutINS5_IJSD_SD_SD_EEENS5_IJNSA_ILi0EEESS_SS_EEEEENS5_IJNS4_10UnderscoreESV_SV_EEEEENS4_23SM90_TMA_LOAD_MULTICASTENS4_14ComposedLayoutINS4_7SwizzleILi2ELi4ELi3EEENS4_18smem_ptr_flag_bitsILi8EEENSQ_INS5_IJNSA_ILi8EEESH_EEENS5_IJSH_SD_EEEEEEEvNS4_8identityESY_S18_vS19_EENS_8epilogue10collective6detail29Sm90TmaWarpSpecializedAdapterINS1C_15DefaultEpilogueIaSJ_SJ_NS1B_6thread17LinearCombinationIaLi1EiiLNS1G_9ScaleType4KindE0ELNS_15FloatRoundStyleE2EaEENS1_15EpilogueDefaultEEEEEvvEEEEvNT_6ParamsE,"aw",@nobits
	.sectionflags	@""
	.align	16
	.zero		1024


//--------------------- .nv.shared.reserved.0     --------------------------
	.section	.nv.shared.reserved.0,"aw",@nobits
	.weak		__nv_reservedSMEM_offset_0_alias
	.size		__nv_reservedSMEM_offset_0_alias, 0, 0
	.other		__nv_reservedSMEM_offset_0_alias,@"STO_CUDA_RESERVED_SHARED STV_DEFAULT"
__nv_reservedSMEM_offset_0_alias:
	.zero		0


//--------------------- .nv.global                --------------------------
	.section	.nv.global,"aw",@nobits
.nv.global:
	.type		_ZN40_INTERNAL_8800130f_4_k_cu_1ec8f697_187694cute1_E,@object
	.size		_ZN40_INTERNAL_8800130f_4_k_cu_1ec8f697_187694cute1_E,(_ZN40_INTERNAL_8800130f_4_k_cu_1ec8f697_187694cuda3std3__45__cpo6cbeginE - _ZN40_INTERNAL_8800130f_4_k_cu_1ec8f697_187694cute1_E)
_ZN40_INTERNAL_8800130f_4_k_cu_1ec8f697_187694cute1_E:
	.zero		1
	.type		_ZN40_INTERNAL_8800130f_4_k_cu_1ec8f697_187694cuda3std3__45__cpo6cbeginE,@object
	.size		_ZN40_INTERNAL_8800130f_4_k_cu_1ec8f697_187694cuda3std3__45__cpo6cbeginE,(_ZN40_INTERNAL_8800130f_4_k_cu_1ec8f697_187694cuda3std3__48in_placeE - _ZN40_INTERNAL_8800130f_4_k_cu_1ec8f697_187694cuda3std3__45__cpo6cbeginE)
_ZN40_INTERNAL_8800130f_4_k_cu_1ec8f697_187694cuda3std3__45__cpo6cbeginE:
	.zero		1
	.type		_ZN40_INTERNAL_8800130f_4_k_cu_1ec8f697_187694cuda3std3__48in_placeE,@object
	.size		_ZN40_INTERNAL_8800130f_4_k_cu_1ec8f697_187694cuda3std3__48in_placeE,(_ZN40_INTERNAL_8800130f_4_k_cu_1ec8f697_187694cuda3std6ranges3__45__cpo9iter_moveE - _ZN40_INTERNAL_8800130f_4_k_cu_1ec8f697_187694cuda3std3__48in_placeE)
_ZN40_INTERNAL_8800130f_4_k_cu_1ec8f697_187694cuda3std3__48in_placeE:
	.zero		1
	.type		_ZN40_INTERNAL_8800130f_4_k_cu_1ec8f697_187694cuda3std6ranges3__45__cpo9iter_moveE,@object
	.size		_ZN40_INTERNAL_8800130f_4_k_cu_1ec8f697_187694cuda3std6ranges3__45__cpo9iter_moveE,(_ZN40_INTERNAL_8800130f_4_k_cu_1ec8f697_187694cuda3std3__45__cpo5beginE - _ZN40_INTERNAL_8800130f_4_k_cu_1ec8f697_187694cuda3std6ranges3__45__cpo9iter_moveE)
_ZN40_INTERNAL_8800130f_4_k_cu_1ec8f697_187694cuda3std6ranges3__45__cpo9iter_moveE:
	.zero		1
	.type		_ZN40_INTERNAL_8800130f_4_k_cu_1ec8f697_187694cuda3std3__45__cpo5beginE,@object
	.size		_ZN40_INTERNAL_8800130f_4_k_cu_1ec8f697_187694cuda3std3__45__cpo5beginE,(_ZN40_INTERNAL_8800130f_4_k_cu_1ec8f697_187694cuda3std3__442_GLOBAL__N__8800130f_4_k_cu_1ec8f697_187696ignoreE - _ZN40_INTERNAL_8800130f_4_k_cu_1ec8f697_187694cuda3std3__45__cpo5beginE)
_ZN40_INTERNAL_8800130f_4_k_cu_1ec8f697_187694cuda3std3__45__cpo5beginE:
	.zero		1
	.type		_ZN40_INTERNAL_8800130f_4_k_cu_1ec8f697_187694cuda3std3__442_GLOBAL__N__8800130f_4_k_cu_1ec8f697_187696ignoreE,@object
	.size		_ZN40_INTERNAL_8800130f_4_k_cu_1ec8f697_187694cuda3std3__442_GLOBAL__N__8800130f_4_k_cu_1ec8f697_187696ignoreE,(_ZN40_INTERNAL_8800130f_4_k_cu_1ec8f697_187694cute7productE - _ZN40_INTERNAL_8800130f_4_k_cu_1ec8f697_187694cuda3std3__442_GLOBAL__N__8800130f_4_k_cu_1ec8f697_187696ignoreE)
_ZN40_INTERNAL_8800130f_4_k_cu_1ec8f697_187694cuda3std3__442_GLOBAL__N__8800130f_4_k_cu_1ec8f697_187696ignoreE:
	.zero		1
	.type		_ZN40_INTERNAL_8800130f_4_k_cu_1ec8f697_187694cute7productE,@object
	.size		_ZN40_INTERNAL_8800130f_4_k_cu_1ec8f697_187694cute7productE,(_ZN40_INTERNAL_8800130f_4_k_cu_1ec8f697_187694cuda3std3__45__cpo3endE - _ZN40_INTERNAL_8800130f_4_k_cu_1ec8f697_187694cute7productE)
_ZN40_INTERNAL_8800130f_4_k_cu_1ec8f697_187694cute7productE:
	.zero		1
	.type		_ZN40_INTERNAL_8800130f_4_k_cu_1ec8f697_187694cuda3std3__45__cpo3endE,@object
	.size		_ZN40_INTERNAL_8800130f_4_k_cu_1ec8f697_187694cuda3std3__45__cpo3endE,(_ZN40_INTERNAL_8800130f_4_k_cu_1ec8f697_187694cuda3std3__419piecewise_constructE - _ZN40_INTERNAL_8800130f_4_k_cu_1ec8f697_187694cuda3std3__45__cpo3endE)
_ZN40_INTERNAL_8800130f_4_k_cu_1ec8f697_187694cuda3std3__45__cpo3endE:
	.zero		1
	.type		_ZN40_INTERNAL_8800130f_4_k_cu_1ec8f697_187694cuda3std3__419piecewise_constructE,@object
	.size		_ZN40_INTERNAL_8800130f_4_k_cu_1ec8f697_187694cuda3std3__419piecewise_constructE,(_ZN40_INTERNAL_8800130f_4_k_cu_1ec8f697_187694cuda3std3__45__cpo4cendE - _ZN40_INTERNAL_8800130f_4_k_cu_1ec8f697_187694cuda3std3__419piecewise_constructE)
_ZN40_INTERNAL_8800130f_4_k_cu_1ec8f697_187694cuda3std3__419piecewise_constructE:
	.zero		1
	.type		_ZN40_INTERNAL_8800130f_4_k_cu_1ec8f697_187694cuda3std3__45__cpo4cendE,@object
	.size		_ZN40_INTERNAL_8800130f_4_k_cu_1ec8f697_187694cuda3std3__45__cpo4cendE,(_ZN40_INTERNAL_8800130f_4_k_cu_1ec8f697_187694cuda3std6ranges3__45__cpo4swapE - _ZN40_INTERNAL_8800130f_4_k_cu_1ec8f697_187694cuda3std3__45__cpo4cendE)
_ZN40_INTERNAL_8800130f_4_k_cu_1ec8f697_187694cuda3std3__45__cpo4cendE:
	.zero		1
	.type		_ZN40_INTERNAL_8800130f_4_k_cu_1ec8f697_187694cuda3std6ranges3__45__cpo4swapE,@object
	.size		_ZN40_INTERNAL_8800130f_4_k_cu_1ec8f697_187694cuda3std6ranges3__45__cpo4swapE,(.L_8 - _ZN40_INTERNAL_8800130f_4_k_cu_1ec8f697_187694cuda3std6ranges3__45__cpo4swapE)
_ZN40_INTERNAL_8800130f_4_k_cu_1ec8f697_187694cuda3std6ranges3__45__cpo4swapE:
	.zero		1
.L_8:


//--------------------- .nv.constant0._ZN7cutlass13device_kernelINS_4gemm6kernel13GemmUniversalIN4cute5tupleIJiiiiEEENS1_10collective13CollectiveMmaINS1_34MainloopSm90TmaGmmaWarpSpecializedILi28ENS5_IJNS4_1CILi4EEENSA_ILi2EEENSA_ILi1EEEEEENS1_32KernelTmaWarpSpecializedPingpongEEENS5_IJNSA_ILi64EEESH_SH_EEEaNS5_IJlSD_lEEEaSJ_NS4_8TiledMMAINS4_8MMA_AtomIJNS4_4SM904GMMA26MMA_64x64x32_S32S8S8_SS_TNEEEENS4_6LayoutINS5_IJSD_SD_SD_EEENS5_IJNSA_ILi0EEESS_SS_EEEEENS5_IJNS4_10UnderscoreESV_SV_EEEEENS4_23SM90_TMA_LOAD_MULTICASTENS4_14ComposedLayoutINS4_7SwizzleILi2ELi4ELi3EEENS4_18smem_ptr_flag_bitsILi8EEENSQ_INS5_IJNSA_ILi8EEESH_EEENS5_IJSH_SD_EEEEEEEvNS4_8identityESY_S18_vS19_EENS_8epilogue10collective6detail29Sm90TmaWarpSpecializedAdapterINS1C_15DefaultEpilogueIaSJ_SJ_NS1B_6thread17LinearCombinationIaLi1EiiLNS1G_9ScaleType4KindE0ELNS_15FloatRoundStyleE2EaEENS1_15EpilogueDefaultEEEEEvvEEEEvNT_6ParamsE --------------------------
	.section	.nv.constant0._ZN7cutlass13device_kernelINS_4gemm6kernel13GemmUniversalIN4cute5tupleIJiiiiEEENS1_10collective13CollectiveMmaINS1_34MainloopSm90TmaGmmaWarpSpecializedILi28ENS5_IJNS4_1CILi4EEENSA_ILi2EEENSA_ILi1EEEEEENS1_32KernelTmaWarpSpecializedPingpongEEENS5_IJNSA_ILi64EEESH_SH_EEEaNS5_IJlSD_lEEEaSJ_NS4_8TiledMMAINS4_8MMA_AtomIJNS4_4SM904GMMA26MMA_64x64x32_S32S8S8_SS_TNEEEENS4_6LayoutINS5_IJSD_SD_SD_EEENS5_IJNSA_ILi0EEESS_SS_EEEEENS5_IJNS4_10UnderscoreESV_SV_EEEEENS4_23SM90_TMA_LOAD_MULTICASTENS4_14ComposedLayoutINS4_7SwizzleILi2ELi4ELi3EEENS4_18smem_ptr_flag_bitsILi8EEENSQ_INS5_IJNSA_ILi8EEESH_EEENS5_IJSH_SD_EEEEEEEvNS4_8identityESY_S18_vS19_EENS_8epilogue10collective6detail29Sm90TmaWarpSpecializedAdapterINS1C_15DefaultEpilogueIaSJ_SJ_NS1B_6thread17LinearCombinationIaLi1EiiLNS1G_9ScaleType4KindE0ELNS_15FloatRoundStyleE2EaEENS1_15EpilogueDefaultEEEEEvvEEEEvNT_6ParamsE,"a",@progbits
	.sectionflags	@""
	.align	4
.nv.constant0._ZN7cutlass13device_kernelINS_4gemm6kernel13GemmUniversalIN4cute5tupleIJiiiiEEENS1_10collective13CollectiveMmaINS1_34MainloopSm90TmaGmmaWarpSpecializedILi28ENS5_IJNS4_1CILi4EEENSA_ILi2EEENSA_ILi1EEEEEENS1_32KernelTmaWarpSpecializedPingpongEEENS5_IJNSA_ILi64EEESH_SH_EEEaNS5_IJlSD_lEEEaSJ_NS4_8TiledMMAINS4_8MMA_AtomIJNS4_4SM904GMMA26MMA_64x64x32_S32S8S8_SS_TNEEEENS4_6LayoutINS5_IJSD_SD_SD_EEENS5_IJNSA_ILi0EEESS_SS_EEEEENS5_IJNS4_10UnderscoreESV_SV_EEEEENS4_23SM90_TMA_LOAD_MULTICASTENS4_14ComposedLayoutINS4_7SwizzleILi2ELi4ELi3EEENS4_18smem_ptr_flag_bitsILi8EEENSQ_INS5_IJNSA_ILi8EEESH_EEENS5_IJSH_SD_EEEEEEEvNS4_8identityESY_S18_vS19_EENS_8epilogue10collective6detail29Sm90TmaWarpSpecializedAdapterINS1C_15DefaultEpilogueIaSJ_SJ_NS1B_6thread17LinearCombinationIaLi1EiiLNS1G_9ScaleType4KindE0ELNS_15FloatRoundStyleE2EaEENS1_15EpilogueDefaultEEEEEvvEEEEvNT_6ParamsE:
	.zero		1664


//--------------------- SYMBOLS --------------------------

	.type		.nv.reservedSmem.offset0,@object
	.size		.nv.reservedSmem.offset0,0x4
	.type		__assertfail,@function
